// auto-generated by cutlass_sweep.gemm — config: {"arch": "sm_90", "cluster_m": 2, "cluster_n": 2, "dtype": "int8", "stages": 0, "tile_k": 128, "tile_m": 256, "tile_n": 128}
#include "cutlass/cutlass.h"
#include "cutlass/gemm/collective/collective_builder.hpp"
#include "cutlass/gemm/device/gemm_universal_adapter.h"
#include "cutlass/gemm/kernel/gemm_universal.hpp"
#include "cutlass/epilogue/collective/collective_builder.hpp"

using ElemA = int8_t;
using ElemB = int8_t;
using ElemCD = int8_t;
using Acc  = int32_t;
using TileShape    = cute::Shape<cute::_256, cute::_128, cute::_128>;
using ClusterShape = cute::Shape<cute::_2, cute::_2, cute::_1>;

using CollectiveEpilogue = typename cutlass::epilogue::collective::CollectiveBuilder<
    cutlass::arch::Sm90, cutlass::arch::OpClassTensorOp,
    TileShape, ClusterShape,
    cutlass::epilogue::collective::EpilogueTileAuto,
    Acc, Acc,
    ElemCD, cutlass::layout::RowMajor, 128 / cutlass::sizeof_bits<ElemCD>::value,
    ElemCD, cutlass::layout::RowMajor, 128 / cutlass::sizeof_bits<ElemCD>::value,
    cutlass::epilogue::collective::EpilogueScheduleAuto
  >::CollectiveOp;

using CollectiveMainloop = typename cutlass::gemm::collective::CollectiveBuilder<
    cutlass::arch::Sm90, cutlass::arch::OpClassTensorOp,
    ElemA, cutlass::layout::RowMajor, 128 / cutlass::sizeof_bits<ElemA>::value,
    ElemB, cutlass::layout::ColumnMajor, 128 / cutlass::sizeof_bits<ElemB>::value,
    Acc,
    TileShape, ClusterShape,
    cutlass::gemm::collective::StageCountAutoCarveout<static_cast<int>(sizeof(typename CollectiveEpilogue::SharedStorage))>,
    cutlass::gemm::collective::KernelScheduleAuto
  >::CollectiveOp;

using GemmKernel = cutlass::gemm::kernel::GemmUniversal<
    cute::Shape<int,int,int,int>,
    CollectiveMainloop,
    CollectiveEpilogue
>;
using Gemm = cutlass::gemm::device::GemmUniversalAdapter<GemmKernel>;

// Force the device kernel symbol into the cubin without needing a host main.
auto* _anchor = &cutlass::device_kernel<GemmKernel>;


// ===== COMPILED SASS (sm_90a) =====

	.target	sm_90a

	.elftype	@"ET_EXEC"


//--------------------- .note.nv.tkinfo           --------------------------
	.section	.note.nv.tkinfo,"",@"SHT_NOTE"
	.sectionflags	@"SHF_NOTE_NV_TKINFO"
	.tkinfo
        /*0018*/ 	.word	0x00000002
        /*0030*/ 	.string	""
        /*0030*/ 	.string	"ptxas"
        /*0030*/ 	.string	"Cuda compilation tools, release 13.0, V13.0.88"
        /*0030*/ 	.string	"Build cuda_13.0.r13.0/compiler.36424714_0"
        /*0030*/ 	.string	"-arch sm_90a -m 64 "



//--------------------- .note.nv.cuinfo           --------------------------
	.section	.note.nv.cuinfo,"",@"SHT_NOTE"
	.sectionflags	@"SHF_NOTE_NV_CUINFO"
        /*0018*/ 	.short	0x0002
        /*001a*/ 	.short	0x005a
        /*001c*/ 	.short	0x0082
	.zero		2


//--------------------- .nv.info                  --------------------------
	.section	.nv.info,"",@"SHT_CUDA_INFO"
	.align	4


	//----- nvinfo : EIATTR_REGCOUNT
	.align		4
        /*0000*/ 	.byte	0x04, 0x2f
        /*0002*/ 	.short	(.L_15 - .L_14)
	.align		4
.L_14:
        /*0004*/ 	.word	index@(_ZN7cutlass13device_kernelINS_4gemm6kernel13GemmUniversalIN4cute5tupleIJiiiiEEENS1_10collective13CollectiveMmaINS1_34MainloopSm90TmaGmmaWarpSpecializedILi4ENS5_IJNS4_1CILi2EEESB_NSA_ILi1EEEEEENS1_35KernelTmaWarpSpecializedCooperativeEEENS5_IJNSA_ILi256EEENSA_ILi128EEESH_EEEaNS5_IJlSC_lEEEaSJ_NS4_8TiledMMAINS4_8MMA_AtomIJNS4_4SM904GMMA27MMA_64x128x32_S32S8S8_SS_TNEEEENS4_6LayoutINS5_IJSB_SC_SC_EEENS5_IJSC_NSA_ILi0EEESS_EEEEENS5_IJNS4_10UnderscoreESV_SV_EEEEENS4_23SM90_TMA_LOAD_MULTICASTENS4_14ComposedLayoutINS4_7SwizzleILi3ELi4ELi3EEENS4_18smem_ptr_flag_bitsILi8EEENSQ_INS5_IJNSA_ILi8EEESH_EEENS5_IJSH_SC_EEEEEEEvNS4_8identityESY_S18_vS19_EENS_8epilogue10collective6detail29Sm90TmaWarpSpecializedAdapterINS1C_15DefaultEpilogueIaSJ_SJ_NS1B_6thread17LinearCombinationIaLi1EiiLNS1G_9ScaleType4KindE0ELNS_15FloatRoundStyleE2EaEENS1_15EpilogueDefaultEEEEEvvEEEEvNT_6ParamsE)
        /*0008*/ 	.word	0x000000a8


	//----- nvinfo : EIATTR_FRAME_SIZE
	.align		4
.L_15:
        /*000c*/ 	.byte	0x04, 0x11
        /*000e*/ 	.short	(.L_17 - .L_16)
	.align		4
.L_16:
        /*0010*/ 	.word	index@(_ZN7cutlass13device_kernelINS_4gemm6kernel13GemmUniversalIN4cute5tupleIJiiiiEEENS1_10collective13CollectiveMmaINS1_34MainloopSm90TmaGmmaWarpSpecializedILi4ENS5_IJNS4_1CILi2EEESB_NSA_ILi1EEEEEENS1_35KernelTmaWarpSpecializedCooperativeEEENS5_IJNSA_ILi256EEENSA_ILi128EEESH_EEEaNS5_IJlSC_lEEEaSJ_NS4_8TiledMMAINS4_8MMA_AtomIJNS4_4SM904GMMA27MMA_64x128x32_S32S8S8_SS_TNEEEENS4_6LayoutINS5_IJSB_SC_SC_EEENS5_IJSC_NSA_ILi0EEESS_EEEEENS5_IJNS4_10UnderscoreESV_SV_EEEEENS4_23SM90_TMA_LOAD_MULTICASTENS4_14ComposedLayoutINS4_7SwizzleILi3ELi4ELi3EEENS4_18smem_ptr_flag_bitsILi8EEENSQ_INS5_IJNSA_ILi8EEESH_EEENS5_IJSH_SC_EEEEEEEvNS4_8identityESY_S18_vS19_EENS_8epilogue10collective6detail29Sm90TmaWarpSpecializedAdapterINS1C_15DefaultEpilogueIaSJ_SJ_NS1B_6thread17LinearCombinationIaLi1EiiLNS1G_9ScaleType4KindE0ELNS_15FloatRoundStyleE2EaEENS1_15EpilogueDefaultEEEEEvvEEEEvNT_6ParamsE)
        /*0014*/ 	.word	0x00000000


	//----- nvinfo : EIATTR_MIN_STACK_SIZE
	.align		4
.L_17:
        /*0018*/ 	.byte	0x04, 0x12
        /*001a*/ 	.short	(.L_19 - .L_18)
	.align		4
.L_18:
        /*001c*/ 	.word	index@(_ZN7cutlass13device_kernelINS_4gemm6kernel13GemmUniversalIN4cute5tupleIJiiiiEEENS1_10collective13CollectiveMmaINS1_34MainloopSm90TmaGmmaWarpSpecializedILi4ENS5_IJNS4_1CILi2EEESB_NSA_ILi1EEEEEENS1_35KernelTmaWarpSpecializedCooperativeEEENS5_IJNSA_ILi256EEENSA_ILi128EEESH_EEEaNS5_IJlSC_lEEEaSJ_NS4_8TiledMMAINS4_8MMA_AtomIJNS4_4SM904GMMA27MMA_64x128x32_S32S8S8_SS_TNEEEENS4_6LayoutINS5_IJSB_SC_SC_EEENS5_IJSC_NSA_ILi0EEESS_EEEEENS5_IJNS4_10UnderscoreESV_SV_EEEEENS4_23SM90_TMA_LOAD_MULTICASTENS4_14ComposedLayoutINS4_7SwizzleILi3ELi4ELi3EEENS4_18smem_ptr_flag_bitsILi8EEENSQ_INS5_IJNSA_ILi8EEESH_EEENS5_IJSH_SC_EEEEEEEvNS4_8identityESY_S18_vS19_EENS_8epilogue10collective6detail29Sm90TmaWarpSpecializedAdapterINS1C_15DefaultEpilogueIaSJ_SJ_NS1B_6thread17LinearCombinationIaLi1EiiLNS1G_9ScaleType4KindE0ELNS_15FloatRoundStyleE2EaEENS1_15EpilogueDefaultEEEEEvvEEEEvNT_6ParamsE)
        /*0020*/ 	.word	0x00000000
.L_19:


//--------------------- .nv.compat                --------------------------
	.section	.nv.compat,"",@"SHT_CUDA_COMPAT_INFO"
	.align	4
        /*0000*/ 	.byte	0x02, 0x09, 0x01, 0x00, 0x02, 0x02, 0x04, 0x00, 0x02, 0x05, 0x05, 0x00, 0x03, 0x07, 0x01, 0x01
        /*0010*/ 	.byte	0x02, 0x03, 0x01, 0x00, 0x02, 0x06, 0x01, 0x00, 0x04, 0x0b, 0x08, 0x00, 0x00, 0x00, 0x00, 0x00
        /*0020*/ 	.byte	0x00, 0x00, 0x00, 0x00


//--------------------- .nv.info._ZN7cutlass13device_kernelINS_4gemm6kernel13GemmUniversalIN4cute5tupleIJiiiiEEENS1_10collective13CollectiveMmaINS1_34MainloopSm90TmaGmmaWarpSpecializedILi4ENS5_IJNS4_1CILi2EEESB_NSA_ILi1EEEEEENS1_35KernelTmaWarpSpecializedCooperativeEEENS5_IJNSA_ILi256EEENSA_ILi128EEESH_EEEaNS5_IJlSC_lEEEaSJ_NS4_8TiledMMAINS4_8MMA_AtomIJNS4_4SM904GMMA27MMA_64x128x32_S32S8S8_SS_TNEEEENS4_6LayoutINS5_IJSB_SC_SC_EEENS5_IJSC_NSA_ILi0EEESS_EEEEENS5_IJNS4_10UnderscoreESV_SV_EEEEENS4_23SM90_TMA_LOAD_MULTICASTENS4_14ComposedLayoutINS4_7SwizzleILi3ELi4ELi3EEENS4_18smem_ptr_flag_bitsILi8EEENSQ_INS5_IJNSA_ILi8EEESH_EEENS5_IJSH_SC_EEEEEEEvNS4_8identityESY_S18_vS19_EENS_8epilogue10collective6detail29Sm90TmaWarpSpecializedAdapterINS1C_15DefaultEpilogueIaSJ_SJ_NS1B_6thread17LinearCombinationIaLi1EiiLNS1G_9ScaleType4KindE0ELNS_15FloatRoundStyleE2EaEENS1_15EpilogueDefaultEEEEEvvEEEEvNT_6ParamsE --------------------------
	.section	.nv.info._ZN7cutlass13device_kernelINS_4gemm6kernel13GemmUniversalIN4cute5tupleIJiiiiEEENS1_10collective13CollectiveMmaINS1_34MainloopSm90TmaGmmaWarpSpecializedILi4ENS5_IJNS4_1CILi2EEESB_NSA_ILi1EEEEEENS1_35KernelTmaWarpSpecializedCooperativeEEENS5_IJNSA_ILi256EEENSA_ILi128EEESH_EEEaNS5_IJlSC_lEEEaSJ_NS4_8TiledMMAINS4_8MMA_AtomIJNS4_4SM904GMMA27MMA_64x128x32_S32S8S8_SS_TNEEEENS4_6LayoutINS5_IJSB_SC_SC_EEENS5_IJSC_NSA_ILi0EEESS_EEEEENS5_IJNS4_10UnderscoreESV_SV_EEEEENS4_23SM90_TMA_LOAD_MULTICASTENS4_14ComposedLayoutINS4_7SwizzleILi3ELi4ELi3EEENS4_18smem_ptr_flag_bitsILi8EEENSQ_INS5_IJNSA_ILi8EEESH_EEENS5_IJSH_SC_EEEEEEEvNS4_8identityESY_S18_vS19_EENS_8epilogue10collective6detail29Sm90TmaWarpSpecializedAdapterINS1C_15DefaultEpilogueIaSJ_SJ_NS1B_6thread17LinearCombinationIaLi1EiiLNS1G_9ScaleType4KindE0ELNS_15FloatRoundStyleE2EaEENS1_15EpilogueDefaultEEEEEvvEEEEvNT_6ParamsE,"",@"SHT_CUDA_INFO"
	.sectionflags	@""
	.align	4


	//----- nvinfo : EIATTR_CUDA_API_VERSION
	.align		4
        /*0000*/ 	.byte	0x04, 0x37
        /*0002*/ 	.short	(.L_21 - .L_20)
.L_20:
        /*0004*/ 	.word	0x00000082


	//----- nvinfo : EIATTR_KPARAM_INFO
	.align		4
.L_21:
        /*0008*/ 	.byte	0x04, 0x17
        /*000a*/ 	.short	(.L_23 - .L_22)
.L_22:
        /*000c*/ 	.word	0x00000000
        /*0010*/ 	.short	0x0000
        /*0012*/ 	.short	0x0070
        /*0014*/ 	.byte	0x00, 0xf0, 0x01, 0x10


	//----- nvinfo : EIATTR_SPARSE_MMA_MASK
	.align		4
.L_23:
        /*0018*/ 	.byte	0x03, 0x50
        /*001a*/ 	.short	0x0000


	//----- nvinfo : EIATTR_MAXREG_COUNT
	.align		4
        /*001c*/ 	.byte	0x03, 0x1b
        /*001e*/ 	.short	0x00a8


	//----- nvinfo : EIATTR_NUM_BARRIERS
	.align		4
        /*0020*/ 	.byte	0x02, 0x4c
        /*0022*/ 	.byte	0x01
	.zero		1


	//----- nvinfo : EIATTR_EXTERNS
	.align		4
        /*0024*/ 	.byte	0x04, 0x0f
        /*0026*/ 	.short	(.L_25 - .L_24)


	//   ....[0]....
	.align		4
.L_24:
        /*0028*/ 	.word	index@(__assertfail)


	//----- nvinfo : EIATTR_MERCURY_ISA_VERSION
	.align		4
.L_25:
        /*002c*/ 	.byte	0x03, 0x5f
        /*002e*/ 	.short	0x0101


	//----- nvinfo : EIATTR_INT_WARP_WIDE_INSTR_OFFSETS
	.align		4
        /*0030*/ 	.byte	0x04, 0x31
        /*0032*/ 	.short	(.L_27 - .L_26)


	//   ....[0]....
.L_26:
        /*0034*/ 	.word	0x00000480


	//   ....[1]....
        /*0038*/ 	.word	0x000004b0


	//   ....[2]....
        /*003c*/ 	.word	0x00000670


	//   ....[3]....
        /*0040*/ 	.word	0x00001f50


	//----- nvinfo : EIATTR_COOP_GROUP_MASK_REGIDS
	.align		4
.L_27:
        /*0044*/ 	.byte	0x04, 0x29
        /*0046*/ 	.short	(.L_29 - .L_28)


	//   ....[0]....
.L_28:
        /*0048*/ 	.word	0xffffffff


	//   ....[1]....
        /*004c*/ 	.word	0xffffffff


	//   ....[2]....
        /*0050*/ 	.word	0xffffffff


	//   ....[3]....
        /*0054*/ 	.word	0xffffffff


	//   ....[4]....
        /*0058*/ 	.word	0xffffffff


	//   ....[5]....
        /*005c*/ 	.word	0xffffffff


	//----- nvinfo : EIATTR_COOP_GROUP_INSTR_OFFSETS
	.align		4
.L_29:
        /*0060*/ 	.byte	0x04, 0x28
        /*0062*/ 	.short	(.L_31 - .L_30)


	//   ....[0]....
.L_30:
        /*0064*/ 	.word	0x00000060


	//   ....[1]....
        /*0068*/ 	.word	0x00000070


	//   ....[2]....
        /*006c*/ 	.word	0x00000130


	//   ....[3]....
        /*0070*/ 	.word	0x000002d0


	//   ....[4]....
        /*0074*/ 	.word	0x000007f0


	//   ....[5]....
        /*0078*/ 	.word	0x00001230


	//----- nvinfo : EIATTR_REG_RECONFIG
	.align		4
.L_31:
        /*007c*/ 	.byte	0x01, 0x54
	.zero		2


	//----- nvinfo : EIATTR_SYSCALL_OFFSETS
	.align		4
        /*0080*/ 	.byte	0x04, 0x46
        /*0082*/ 	.short	(.L_33 - .L_32)


	//   ....[0]....
.L_32:
        /*0084*/ 	.word	0x00001400


	//----- nvinfo : EIATTR_MBARRIER_INSTR_OFFSETS
	.align		4
.L_33:
        /*0088*/ 	.byte	0x04, 0x39
        /*008a*/ 	.short	(.L_35 - .L_34)


	//   ....[0]....
.L_34:
        /*008c*/ 	.word	0x00000230
        /*0090*/ 	.word	0x000000ff
        /*0094*/ 	.word	0x00000000
        /*0098*/ 	.short	0x0100
        /*009a*/ 	.byte	0x08
	.zero		1


	//   ....[1]....
        /*009c*/ 	.word	0x00000240
        /*00a0*/ 	.word	0x000000ff
        /*00a4*/ 	.word	0x00000020
        /*00a8*/ 	.short	0x0100
        /*00aa*/ 	.byte	0x08
	.zero		1


	//   ....[2]....
        /*00ac*/ 	.word	0x00000250
        /*00b0*/ 	.word	0x000000ff
        /*00b4*/ 	.word	0x00000008
        /*00b8*/ 	.short	0x0100
        /*00ba*/ 	.byte	0x08
	.zero		1


	//   ....[3]....
        /*00bc*/ 	.word	0x00000260
        /*00c0*/ 	.word	0x000000ff
        /*00c4*/ 	.word	0x00000028
        /*00c8*/ 	.short	0x0100
        /*00ca*/ 	.byte	0x08
	.zero		1


	//   ....[4]....
        /*00cc*/ 	.word	0x00000270
        /*00d0*/ 	.word	0x000000ff
        /*00d4*/ 	.word	0x00000010
        /*00d8*/ 	.short	0x0100
        /*00da*/ 	.byte	0x08
	.zero		1


	//   ....[5]....
        /*00dc*/ 	.word	0x00000280
        /*00e0*/ 	.word	0x000000ff
        /*00e4*/ 	.word	0x00000030
        /*00e8*/ 	.short	0x0100
        /*00ea*/ 	.byte	0x08
	.zero		1


	//   ....[6]....
        /*00ec*/ 	.word	0x00000290
        /*00f0*/ 	.word	0x000000ff
        /*00f4*/ 	.word	0x00000018
        /*00f8*/ 	.short	0x0100
        /*00fa*/ 	.byte	0x08
	.zero		1


	//   ....[7]....
        /*00fc*/ 	.word	0x000002a0
        /*0100*/ 	.word	0x000000ff
        /*0104*/ 	.word	0x00000038
        /*0108*/ 	.short	0x0100
        /*010a*/ 	.byte	0x08
	.zero		1


	//   ....[8]....
        /*010c*/ 	.word	0x000006f0
        /*0110*/ 	.word	0x000000ff
        /*0114*/ 	.word	0x00000050
        /*0118*/ 	.short	0x0100
        /*011a*/ 	.byte	0x06
	.zero		1


	//   ....[9]....
        /*011c*/ 	.word	0x00000780
        /*0120*/ 	.word	0x000000ff
        /*0124*/ 	.word	0x00000058
        /*0128*/ 	.short	0x0100
        /*012a*/ 	.byte	0x06
	.zero		1


	//   ....[10]....
        /*012c*/ 	.word	0x000014d0
        /*0130*/ 	.word	0x00000003
        /*0134*/ 	.word	0x00000000
        /*0138*/ 	.short	0x010a
        /*013a*/ 	.byte	0x3f
	.zero		1


	//   ....[11]....
        /*013c*/ 	.word	0x00001510
        /*0140*/ 	.word	0x00000003
        /*0144*/ 	.word	0x00000000
        /*0148*/ 	.short	0x010a
        /*014a*/ 	.byte	0x3f
	.zero		1


	//   ....[12]....
        /*014c*/ 	.word	0x00001a10
        /*0150*/ 	.word	0x00000005
        /*0154*/ 	.word	0x00000000
        /*0158*/ 	.short	0x010a
        /*015a*/ 	.byte	0x3f
	.zero		1


	//   ....[13]....
        /*015c*/ 	.word	0x00001a50
        /*0160*/ 	.word	0x00000005
        /*0164*/ 	.word	0x00000000
        /*0168*/ 	.short	0x010a
        /*016a*/ 	.byte	0x3f
	.zero		1


	//   ....[14]....
        /*016c*/ 	.word	0x00001df0
        /*0170*/ 	.word	0x00000005
        /*0174*/ 	.word	0x00000000
        /*0178*/ 	.short	0x0101
        /*017a*/ 	.byte	0x3f
	.zero		1


	//   ....[15]....
        /*017c*/ 	.word	0x00001fd0
        /*0180*/ 	.word	0x00000003
        /*0184*/ 	.word	0x00000000
        /*0188*/ 	.short	0x0101
        /*018a*/ 	.byte	0x3f
	.zero		1


	//   ....[16]....
        /*018c*/ 	.word	0x00009720
        /*0190*/ 	.word	0x00000016
        /*0194*/ 	.word	0x00000020
        /*0198*/ 	.short	0x010a
        /*019a*/ 	.byte	0x3f
	.zero		1


	//   ....[17]....
        /*019c*/ 	.word	0x00009ad0
        /*01a0*/ 	.word	0x00000004
        /*01a4*/ 	.word	0x00000058
        /*01a8*/ 	.short	0x0101
        /*01aa*/ 	.byte	0x3f
	.zero		1


	//   ....[18]....
        /*01ac*/ 	.word	0x0000a1e0
        /*01b0*/ 	.word	0x00000005
        /*01b4*/ 	.word	0x00000000
        /*01b8*/ 	.short	0x010a
        /*01ba*/ 	.byte	0x3f
	.zero		1


	//   ....[19]....
        /*01bc*/ 	.word	0x0000a260
        /*01c0*/ 	.word	0x00000007
        /*01c4*/ 	.word	0x00000000
        /*01c8*/ 	.short	0x010a
        /*01ca*/ 	.byte	0x3f
	.zero		1


	//   ....[20]....
        /*01cc*/ 	.word	0x0000a2f0
        /*01d0*/ 	.word	0x00000006
        /*01d4*/ 	.word	0x00000000
        /*01d8*/ 	.short	0x010a
        /*01da*/ 	.byte	0x3f
	.zero		1


	//   ....[21]....
        /*01dc*/ 	.word	0x0000a380
        /*01e0*/ 	.word	0x00000003
        /*01e4*/ 	.word	0x00000000
        /*01e8*/ 	.short	0x010a
        /*01ea*/ 	.byte	0x3f
	.zero		1


	//   ....[22]....
        /*01ec*/ 	.word	0x0000a3e0
        /*01f0*/ 	.word	0x00000003
        /*01f4*/ 	.word	0x00000000
        /*01f8*/ 	.short	0x010a
        /*01fa*/ 	.byte	0x3f
	.zero		1


	//   ....[23]....
        /*01fc*/ 	.word	0x0000a430
        /*0200*/ 	.word	0x00000005
        /*0204*/ 	.word	0x00000000
        /*0208*/ 	.short	0x010a
        /*020a*/ 	.byte	0x3f
	.zero		1


	//   ....[24]....
        /*020c*/ 	.word	0x0000a500
        /*0210*/ 	.word	0x00000016
        /*0214*/ 	.word	0x00000020
        /*0218*/ 	.short	0x010a
        /*021a*/ 	.byte	0x3f
	.zero		1


	//   ....[25]....
        /*021c*/ 	.word	0x0000a5d0
        /*0220*/ 	.word	0x00000005
        /*0224*/ 	.word	0x00000000
        /*0228*/ 	.short	0x010a
        /*022a*/ 	.byte	0x3f
	.zero		1


	//   ....[26]....
        /*022c*/ 	.word	0x0000a620
        /*0230*/ 	.word	0x00000007
        /*0234*/ 	.word	0x00000000
        /*0238*/ 	.short	0x010a
        /*023a*/ 	.byte	0x3f
	.zero		1


	//   ....[27]....
        /*023c*/ 	.word	0x0000a670
        /*0240*/ 	.word	0x00000006
        /*0244*/ 	.word	0x00000000
        /*0248*/ 	.short	0x010a
        /*024a*/ 	.byte	0x3f
	.zero		1


	//----- nvinfo : EIATTR_NUM_MBARRIERS
	.align		4
.L_35:
        /*024c*/ 	.byte	0x03, 0x38
        /*024e*/ 	.short	0x000a


	//----- nvinfo : EIATTR_EXIT_INSTR_OFFSETS
	.align		4
        /*0250*/ 	.byte	0x04, 0x1c
        /*0252*/ 	.short	(.L_37 - .L_36)


	//   ....[0]....
.L_36:
        /*0254*/ 	.word	0x00000950


	//   ....[1]....
        /*0258*/ 	.word	0x00001170


	//   ....[2]....
        /*025c*/ 	.word	0x00008d30


	//   ....[3]....
        /*0260*/ 	.word	0x00009290


	//   ....[4]....
        /*0264*/ 	.word	0x0000a3d0


	//----- nvinfo : EIATTR_MAX_THREADS
	.align		4
.L_37:
        /*0268*/ 	.byte	0x04, 0x05
        /*026a*/ 	.short	(.L_39 - .L_38)
.L_38:
        /*026c*/ 	.word	0x00000180
        /*0270*/ 	.word	0x00000001
        /*0274*/ 	.word	0x00000001


	//----- nvinfo : EIATTR_CRS_STACK_SIZE
	.align		4
.L_39:
        /*0278*/ 	.byte	0x04, 0x1e
        /*027a*/ 	.short	(.L_41 - .L_40)
.L_40:
        /*027c*/ 	.word	0x00000000


	//----- nvinfo : EIATTR_CBANK_PARAM_SIZE
	.align		4
.L_41:
        /*0280*/ 	.byte	0x03, 0x19
        /*0282*/ 	.short	0x0470


	//----- nvinfo : EIATTR_PARAM_CBANK
	.align		4
        /*0284*/ 	.byte	0x04, 0x0a
        /*0286*/ 	.short	(.L_43 - .L_42)
	.align		4
.L_42:
        /*0288*/ 	.word	index@(.nv.constant0._ZN7cutlass13device_kernelINS_4gemm6kernel13GemmUniversalIN4cute5tupleIJiiiiEEENS1_10collective13CollectiveMmaINS1_34MainloopSm90TmaGmmaWarpSpecializedILi4ENS5_IJNS4_1CILi2EEESB_NSA_ILi1EEEEEENS1_35KernelTmaWarpSpecializedCooperativeEEENS5_IJNSA_ILi256EEENSA_ILi128EEESH_EEEaNS5_IJlSC_lEEEaSJ_NS4_8TiledMMAINS4_8MMA_AtomIJNS4_4SM904GMMA27MMA_64x128x32_S32S8S8_SS_TNEEEENS4_6LayoutINS5_IJSB_SC_SC_EEENS5_IJSC_NSA_ILi0EEESS_EEEEENS5_IJNS4_10UnderscoreESV_SV_EEEEENS4_23SM90_TMA_LOAD_MULTICASTENS4_14ComposedLayoutINS4_7SwizzleILi3ELi4ELi3EEENS4_18smem_ptr_flag_bitsILi8EEENSQ_INS5_IJNSA_ILi8EEESH_EEENS5_IJSH_SC_EEEEEEEvNS4_8identityESY_S18_vS19_EENS_8epilogue10collective6detail29Sm90TmaWarpSpecializedAdapterINS1C_15DefaultEpilogueIaSJ_SJ_NS1B_6thread17LinearCombinationIaLi1EiiLNS1G_9ScaleType4KindE0ELNS_15FloatRoundStyleE2EaEENS1_15EpilogueDefaultEEEEEvvEEEEvNT_6ParamsE)
        /*028c*/ 	.short	0x0210
        /*028e*/ 	.short	0x0470


	//----- nvinfo : EIATTR_SW_WAR
	.align		4
.L_43:
        /*0290*/ 	.byte	0x04, 0x36
        /*0292*/ 	.short	(.L_45 - .L_44)
.L_44:
        /*0294*/ 	.word	0x00000008
.L_45:


//--------------------- .nv.callgraph             --------------------------
	.section	.nv.callgraph,"",@"SHT_CUDA_CALLGRAPH"
	.align	4
	.sectionentsize	8
	.align		4
        /*0000*/ 	.word	0x00000000
	.align		4
        /*0004*/ 	.word	0xffffffff
	.align		4
        /*0008*/ 	.word	index@(_ZN7cutlass13device_kernelINS_4gemm6kernel13GemmUniversalIN4cute5tupleIJiiiiEEENS1_10collective13CollectiveMmaINS1_34MainloopSm90TmaGmmaWarpSpecializedILi4ENS5_IJNS4_1CILi2EEESB_NSA_ILi1EEEEEENS1_35KernelTmaWarpSpecializedCooperativeEEENS5_IJNSA_ILi256EEENSA_ILi128EEESH_EEEaNS5_IJlSC_lEEEaSJ_NS4_8TiledMMAINS4_8MMA_AtomIJNS4_4SM904GMMA27MMA_64x128x32_S32S8S8_SS_TNEEEENS4_6LayoutINS5_IJSB_SC_SC_EEENS5_IJSC_NSA_ILi0EEESS_EEEEENS5_IJNS4_10UnderscoreESV_SV_EEEEENS4_23SM90_TMA_LOAD_MULTICASTENS4_14ComposedLayoutINS4_7SwizzleILi3ELi4ELi3EEENS4_18smem_ptr_flag_bitsILi8EEENSQ_INS5_IJNSA_ILi8EEESH_EEENS5_IJSH_SC_EEEEEEEvNS4_8identityESY_S18_vS19_EENS_8epilogue10collective6detail29Sm90TmaWarpSpecializedAdapterINS1C_15DefaultEpilogueIaSJ_SJ_NS1B_6thread17LinearCombinationIaLi1EiiLNS1G_9ScaleType4KindE0ELNS_15FloatRoundStyleE2EaEENS1_15EpilogueDefaultEEEEEvvEEEEvNT_6ParamsE)
	.align		4
        /*000c*/ 	.word	index@(__assertfail)
	.align		4
        /*0010*/ 	.word	0x00000000
	.align		4
        /*0014*/ 	.word	0xfffffffe
	.align		4
        /*0018*/ 	.word	0x00000000
	.align		4
        /*001c*/ 	.word	0xfffffffd
	.align		4
        /*0020*/ 	.word	0x00000000
	.align		4
        /*0024*/ 	.word	0xfffffffc


//--------------------- .nv.constant4             --------------------------
	.section	.nv.constant4,"a",@progbits
	.align	8
	.align		8
.nv.constant4:
        /*0000*/ 	.dword	__assertfail
	.align		8
        /*0008*/ 	.dword	__unnamed_1
	.align		8
        /*0010*/ 	.dword	_ZN39_INTERNAL_937bf0aa_4_k_cu_472007d0_63834cuda3std3__45__cpo5beginE
	.align		8
        /*0018*/ 	.dword	_ZN39_INTERNAL_937bf0aa_4_k_cu_472007d0_63834cuda3std3__45__cpo3endE
	.align		8
        /*0020*/ 	.dword	_ZN39_INTERNAL_937bf0aa_4_k_cu_472007d0_63834cuda3std3__45__cpo6cbeginE
	.align		8
        /*0028*/ 	.dword	_ZN39_INTERNAL_937bf0aa_4_k_cu_472007d0_63834cuda3std3__45__cpo4cendE
	.align		8
        /*0030*/ 	.dword	_ZN39_INTERNAL_937bf0aa_4_k_cu_472007d0_63834cuda3std3__441_GLOBAL__N__937bf0aa_4_k_cu_472007d0_63836ignoreE
	.align		8
        /*0038*/ 	.dword	_ZN39_INTERNAL_937bf0aa_4_k_cu_472007d0_63834cuda3std3__419piecewise_constructE
	.align		8
        /*0040*/ 	.dword	_ZN39_INTERNAL_937bf0aa_4_k_cu_472007d0_63834cuda3std3__48in_placeE
	.align		8
        /*0048*/ 	.dword	_ZN39_INTERNAL_937bf0aa_4_k_cu_472007d0_63834cuda3std6ranges3__45__cpo4swapE
	.align		8
        /*0050*/ 	.dword	_ZN39_INTERNAL_937bf0aa_4_k_cu_472007d0_63834cuda3std6ranges3__45__cpo9iter_moveE
	.align		8
        /*0058*/ 	.dword	_ZN39_INTERNAL_937bf0aa_4_k_cu_472007d0_63834cute7productE
	.align		8
        /*0060*/ 	.dword	_ZN39_INTERNAL_937bf0aa_4_k_cu_472007d0_63834cute1_E
	.align		8
        /*0068*/ 	.dword	$str$22
	.align		8
        /*0070*/ 	.dword	$str$23


//--------------------- .text._ZN7cutlass13device_kernelINS_4gemm6kernel13GemmUniversalIN4cute5tupleIJiiiiEEENS1_10collective13CollectiveMmaINS1_34MainloopSm90TmaGmmaWarpSpecializedILi4ENS5_IJNS4_1CILi2EEESB_NSA_ILi1EEEEEENS1_35KernelTmaWarpSpecializedCooperativeEEENS5_IJNSA_ILi256EEENSA_ILi128EEESH_EEEaNS5_IJlSC_lEEEaSJ_NS4_8TiledMMAINS4_8MMA_AtomIJNS4_4SM904GMMA27MMA_64x128x32_S32S8S8_SS_TNEEEENS4_6LayoutINS5_IJSB_SC_SC_EEENS5_IJSC_NSA_ILi0EEESS_EEEEENS5_IJNS4_10UnderscoreESV_SV_EEEEENS4_23SM90_TMA_LOAD_MULTICASTENS4_14ComposedLayoutINS4_7SwizzleILi3ELi4ELi3EEENS4_18smem_ptr_flag_bitsILi8EEENSQ_INS5_IJNSA_ILi8EEESH_EEENS5_IJSH_SC_EEEEEEEvNS4_8identityESY_S18_vS19_EENS_8epilogue10collective6detail29Sm90TmaWarpSpecializedAdapterINS1C_15DefaultEpilogueIaSJ_SJ_NS1B_6thread17LinearCombinationIaLi1EiiLNS1G_9ScaleType4KindE0ELNS_15FloatRoundStyleE2EaEENS1_15EpilogueDefaultEEEEEvvEEEEvNT_6ParamsE --------------------------
	.section	.text._ZN7cutlass13device_kernelINS_4gemm6kernel13GemmUniversalIN4cute5tupleIJiiiiEEENS1_10collective13CollectiveMmaINS1_34MainloopSm90TmaGmmaWarpSpecializedILi4ENS5_IJNS4_1CILi2EEESB_NSA_ILi1EEEEEENS1_35KernelTmaWarpSpecializedCooperativeEEENS5_IJNSA_ILi256EEENSA_ILi128EEESH_EEEaNS5_IJlSC_lEEEaSJ_NS4_8TiledMMAINS4_8MMA_AtomIJNS4_4SM904GMMA27MMA_64x128x32_S32S8S8_SS_TNEEEENS4_6LayoutINS5_IJSB_SC_SC_EEENS5_IJSC_NSA_ILi0EEESS_EEEEENS5_IJNS4_10UnderscoreESV_SV_EEEEENS4_23SM90_TMA_LOAD_MULTICASTENS4_14ComposedLayoutINS4_7SwizzleILi3ELi4ELi3EEENS4_18smem_ptr_flag_bitsILi8EEENSQ_INS5_IJNSA_ILi8EEESH_EEENS5_IJSH_SC_EEEEEEEvNS4_8identityESY_S18_vS19_EENS_8epilogue10collective6detail29Sm90TmaWarpSpecializedAdapterINS1C_15DefaultEpilogueIaSJ_SJ_NS1B_6thread17LinearCombinationIaLi1EiiLNS1G_9ScaleType4KindE0ELNS_15FloatRoundStyleE2EaEENS1_15EpilogueDefaultEEEEEvvEEEEvNT_6ParamsE,"ax",@progbits
	.align	128
.text._ZN7cutlass13device_kernelINS_4gemm6kernel13GemmUniversalIN4cute5tupleIJiiiiEEENS1_10collective13CollectiveMmaINS1_34MainloopSm90TmaGmmaWarpSpecializedILi4ENS5_IJNS4_1CILi2EEESB_NSA_ILi1EEEEEENS1_35KernelTmaWarpSpecializedCooperativeEEENS5_IJNSA_ILi256EEENSA_ILi128EEESH_EEEaNS5_IJlSC_lEEEaSJ_NS4_8TiledMMAINS4_8MMA_AtomIJNS4_4SM904GMMA27MMA_64x128x32_S32S8S8_SS_TNEEEENS4_6LayoutINS5_IJSB_SC_SC_EEENS5_IJSC_NSA_ILi0EEESS_EEEEENS5_IJNS4_10UnderscoreESV_SV_EEEEENS4_23SM90_TMA_LOAD_MULTICASTENS4_14ComposedLayoutINS4_7SwizzleILi3ELi4ELi3EEENS4_18smem_ptr_flag_bitsILi8EEENSQ_INS5_IJNSA_ILi8EEESH_EEENS5_IJSH_SC_EEEEEEEvNS4_8identityESY_S18_vS19_EENS_8epilogue10collective6detail29Sm90TmaWarpSpecializedAdapterINS1C_15DefaultEpilogueIaSJ_SJ_NS1B_6thread17LinearCombinationIaLi1EiiLNS1G_9ScaleType4KindE0ELNS_15FloatRoundStyleE2EaEENS1_15EpilogueDefaultEEEEEvvEEEEvNT_6ParamsE:
        .type           _ZN7cutlass13device_kernelINS_4gemm6kernel13GemmUniversalIN4cute5tupleIJiiiiEEENS1_10collective13CollectiveMmaINS1_34MainloopSm90TmaGmmaWarpSpecializedILi4ENS5_IJNS4_1CILi2EEESB_NSA_ILi1EEEEEENS1_35KernelTmaWarpSpecializedCooperativeEEENS5_IJNSA_ILi256EEENSA_ILi128EEESH_EEEaNS5_IJlSC_lEEEaSJ_NS4_8TiledMMAINS4_8MMA_AtomIJNS4_4SM904GMMA27MMA_64x128x32_S32S8S8_SS_TNEEEENS4_6LayoutINS5_IJSB_SC_SC_EEENS5_IJSC_NSA_ILi0EEESS_EEEEENS5_IJNS4_10UnderscoreESV_SV_EEEEENS4_23SM90_TMA_LOAD_MULTICASTENS4_14ComposedLayoutINS4_7SwizzleILi3ELi4ELi3EEENS4_18smem_ptr_flag_bitsILi8EEENSQ_INS5_IJNSA_ILi8EEESH_EEENS5_IJSH_SC_EEEEEEEvNS4_8identityESY_S18_vS19_EENS_8epilogue10collective6detail29Sm90TmaWarpSpecializedAdapterINS1C_15DefaultEpilogueIaSJ_SJ_NS1B_6thread17LinearCombinationIaLi1EiiLNS1G_9ScaleType4KindE0ELNS_15FloatRoundStyleE2EaEENS1_15EpilogueDefaultEEEEEvvEEEEvNT_6ParamsE,@function
        .size           _ZN7cutlass13device_kernelINS_4gemm6kernel13GemmUniversalIN4cute5tupleIJiiiiEEENS1_10collective13CollectiveMmaINS1_34MainloopSm90TmaGmmaWarpSpecializedILi4ENS5_IJNS4_1CILi2EEESB_NSA_ILi1EEEEEENS1_35KernelTmaWarpSpecializedCooperativeEEENS5_IJNSA_ILi256EEENSA_ILi128EEESH_EEEaNS5_IJlSC_lEEEaSJ_NS4_8TiledMMAINS4_8MMA_AtomIJNS4_4SM904GMMA27MMA_64x128x32_S32S8S8_SS_TNEEEENS4_6LayoutINS5_IJSB_SC_SC_EEENS5_IJSC_NSA_ILi0EEESS_EEEEENS5_IJNS4_10UnderscoreESV_SV_EEEEENS4_23SM90_TMA_LOAD_MULTICASTENS4_14ComposedLayoutINS4_7SwizzleILi3ELi4ELi3EEENS4_18smem_ptr_flag_bitsILi8EEENSQ_INS5_IJNSA_ILi8EEESH_EEENS5_IJSH_SC_EEEEEEEvNS4_8identityESY_S18_vS19_EENS_8epilogue10collective6detail29Sm90TmaWarpSpecializedAdapterINS1C_15DefaultEpilogueIaSJ_SJ_NS1B_6thread17LinearCombinationIaLi1EiiLNS1G_9ScaleType4KindE0ELNS_15FloatRoundStyleE2EaEENS1_15EpilogueDefaultEEEEEvvEEEEvNT_6ParamsE,(.L_x_329 - _ZN7cutlass13device_kernelINS_4gemm6kernel13GemmUniversalIN4cute5tupleIJiiiiEEENS1_10collective13CollectiveMmaINS1_34MainloopSm90TmaGmmaWarpSpecializedILi4ENS5_IJNS4_1CILi2EEESB_NSA_ILi1EEEEEENS1_35KernelTmaWarpSpecializedCooperativeEEENS5_IJNSA_ILi256EEENSA_ILi128EEESH_EEEaNS5_IJlSC_lEEEaSJ_NS4_8TiledMMAINS4_8MMA_AtomIJNS4_4SM904GMMA27MMA_64x128x32_S32S8S8_SS_TNEEEENS4_6LayoutINS5_IJSB_SC_SC_EEENS5_IJSC_NSA_ILi0EEESS_EEEEENS5_IJNS4_10UnderscoreESV_SV_EEEEENS4_23SM90_TMA_LOAD_MULTICASTENS4_14ComposedLayoutINS4_7SwizzleILi3ELi4ELi3EEENS4_18smem_ptr_flag_bitsILi8EEENSQ_INS5_IJNSA_ILi8EEESH_EEENS5_IJSH_SC_EEEEEEEvNS4_8identityESY_S18_vS19_EENS_8epilogue10collective6detail29Sm90TmaWarpSpecializedAdapterINS1C_15DefaultEpilogueIaSJ_SJ_NS1B_6thread17LinearCombinationIaLi1EiiLNS1G_9ScaleType4KindE0ELNS_15FloatRoundStyleE2EaEENS1_15EpilogueDefaultEEEEEvvEEEEvNT_6ParamsE)
        .other          _ZN7cutlass13device_kernelINS_4gemm6kernel13GemmUniversalIN4cute5tupleIJiiiiEEENS1_10collective13CollectiveMmaINS1_34MainloopSm90TmaGmmaWarpSpecializedILi4ENS5_IJNS4_1CILi2EEESB_NSA_ILi1EEEEEENS1_35KernelTmaWarpSpecializedCooperativeEEENS5_IJNSA_ILi256EEENSA_ILi128EEESH_EEEaNS5_IJlSC_lEEEaSJ_NS4_8TiledMMAINS4_8MMA_AtomIJNS4_4SM904GMMA27MMA_64x128x32_S32S8S8_SS_TNEEEENS4_6LayoutINS5_IJSB_SC_SC_EEENS5_IJSC_NSA_ILi0EEESS_EEEEENS5_IJNS4_10UnderscoreESV_SV_EEEEENS4_23SM90_TMA_LOAD_MULTICASTENS4_14ComposedLayoutINS4_7SwizzleILi3ELi4ELi3EEENS4_18smem_ptr_flag_bitsILi8EEENSQ_INS5_IJNSA_ILi8EEESH_EEENS5_IJSH_SC_EEEEEEEvNS4_8identityESY_S18_vS19_EENS_8epilogue10collective6detail29Sm90TmaWarpSpecializedAdapterINS1C_15DefaultEpilogueIaSJ_SJ_NS1B_6thread17LinearCombinationIaLi1EiiLNS1G_9ScaleType4KindE0ELNS_15FloatRoundStyleE2EaEENS1_15EpilogueDefaultEEEEEvvEEEEvNT_6ParamsE,@"STO_CUDA_ENTRY STV_DEFAULT"
_ZN7cutlass13device_kernelINS_4gemm6kernel13GemmUniversalIN4cute5tupleIJiiiiEEENS1_10collective13CollectiveMmaINS1_34MainloopSm90TmaGmmaWarpSpecializedILi4ENS5_IJNS4_1CILi2EEESB_NSA_ILi1EEEEEENS1_35KernelTmaWarpSpecializedCooperativeEEENS5_IJNSA_ILi256EEENSA_ILi128EEESH_EEEaNS5_IJlSC_lEEEaSJ_NS4_8TiledMMAINS4_8MMA_AtomIJNS4_4SM904GMMA27MMA_64x128x32_S32S8S8_SS_TNEEEENS4_6LayoutINS5_IJSB_SC_SC_EEENS5_IJSC_NSA_ILi0EEESS_EEEEENS5_IJNS4_10UnderscoreESV_SV_EEEEENS4_23SM90_TMA_LOAD_MULTICASTENS4_14ComposedLayoutINS4_7SwizzleILi3ELi4ELi3EEENS4_18smem_ptr_flag_bitsILi8EEENSQ_INS5_IJNSA_ILi8EEESH_EEENS5_IJSH_SC_EEEEEEEvNS4_8identityESY_S18_vS19_EENS_8epilogue10collective6detail29Sm90TmaWarpSpecializedAdapterINS1C_15DefaultEpilogueIaSJ_SJ_NS1B_6thread17LinearCombinationIaLi1EiiLNS1G_9ScaleType4KindE0ELNS_15FloatRoundStyleE2EaEENS1_15EpilogueDefaultEEEEEvvEEEEvNT_6ParamsE:
[----:B------:R-:W0:Y:S01]  /*0000*/  LDC R1, c[0x0][0x28] ;  /* 0x00000a00ff017b82 */ /* 0x000e220000000800 */
[----:B------:R-:W1:Y:S01]  /*0010*/  S2R R18, SR_TID.X ;  /* 0x0000000000127919 */ /* 0x000e620000002100 */
[----:B------:R-:W-:Y:S01]  /*0020*/  ELECT P0, URZ, PT ;  /* 0x00000000003f782f */ /* 0x000fe20003800000 */
[----:B------:R-:W-:Y:S01]  /*0030*/  BSSY B0, `(.L_x_0) ;  /* 0x000000f000007945 */ /* 0x000fe20003800000 */
[--C-:B-1----:R-:W-:Y:S02]  /*0040*/  SHF.R.U32.HI R0, RZ, 0x5, R18.reuse ;  /* 0x00000005ff007819 */ /* 0x102fe40000011612 */
[----:B------:R-:W-:-:S03]  /*0050*/  SHF.R.U32.HI R3, RZ, 0x7, R18 ;  /* 0x00000007ff037819 */ /* 0x000fc60000011612 */
[----:B------:R-:W1:Y:S04]  /*0060*/  SHFL.IDX PT, R2, R0, RZ, 0x1f ;  /* 0x00001fff00027589 */ /* 0x000e6800000e0000 */
[----:B------:R2:W3:Y:S01]  /*0070*/  SHFL.IDX PT, R5, R3, RZ, 0x1f ;  /* 0x00001fff03057589 */ /* 0x0004e200000e0000 */
[----:B-1----:R-:W-:-:S13]  /*0080*/  ISETP.NE.OR P0, PT, R2, RZ, !P0 ;  /* 0x000000ff0200720c */ /* 0x002fda0004705670 */
[----:B0-23--:R-:W-:Y:S05]  /*0090*/  @P0 BRA `(.L_x_1) ;  /* 0x0000000000200947 */ /* 0x00dfea0003800000 */
[----:B------:R-:W-:Y:S02]  /*00a0*/  ULDC.64 UR4, c[0x0][0x198] ;  /* 0x0000660000047ab9 */ /* 0x000fe40000000a00 */
[----:B------:R-:W-:Y:S02]  /*00b0*/  UIADD3 UR6, UP0, UR4, 0xf0, URZ ;  /* 0x000000f004067890 */ /* 0x000fe4000ff1e03f */
[----:B------:R-:W-:Y:S02]  /*00c0*/  UIADD3 UR4, UP1, UR4, 0x1f0, URZ ;  /* 0x000001f004047890 */ /* 0x000fe4000ff3e03f */
[----:B------:R-:W-:Y:S02]  /*00d0*/  UIADD3.X UR7, URZ, UR5, URZ, UP0, !UPT ;  /* 0x000000053f077290 */ /* 0x000fe400087fe43f */
[----:B------:R-:W-:-:S07]  /*00e0*/  UIADD3.X UR5, URZ, UR5, URZ, UP1, !UPT ;  /* 0x000000053f057290 */ /* 0x000fce0008ffe43f */
[----:B------:R0:W-:Y:S02]  /*00f0*/  UTMACCTL.PF [UR6] ;  /* 0x00000000060079b9 */ /* 0x0001e40008040000 */
[----:B------:R0:W-:Y:S02]  /*0100*/  UTMACCTL.PF [UR4] ;  /* 0x00000000040079b9 */ /* 0x0001e40008040000 */
[----:B0-----:R-:W-:Y:S01]  /*0110*/  NOP ;  /* 0x0000000000007918 */ /* 0x001fe20000000000 */
.L_x_1:
[----:B------:R-:W-:Y:S05]  /*0120*/  BSYNC B0 ;  /* 0x0000000000007941 */ /* 0x000fea0003800000 */
.L_x_0:
[----:B------:R-:W0:Y:S02]  /*0130*/  SHFL.IDX PT, R3, R0, RZ, 0x1f ;  /* 0x00001fff00037589 */ /* 0x000e2400000e0000 */
[----:B0-----:R-:W-:-:S13]  /*0140*/  ISETP.NE.AND P0, PT, R3, RZ, PT ;  /* 0x000000ff0300720c */ /* 0x001fda0003f05270 */
[----:B------:R-:W-:Y:S05]  /*0150*/  @P0 BRA `(.L_x_2) ;  /* 0x0000000000580947 */ /* 0x000fea0003800000 */
[----:B------:R-:W0:Y:S01]  /*0160*/  S2UR UR8, SR_CgaCtaId ;  /* 0x00000000000879c3 */ /* 0x000e220000008800 */
[----:B------:R-:W-:Y:S01]  /*0170*/  UMOV UR4, 0x400 ;  /* 0x0000040000047882 */ /* 0x000fe20000000000 */
[----:B------:R-:W-:Y:S01]  /*0180*/  UMOV UR5, 0x1 ;  /* 0x0000000100057882 */ /* 0x000fe20000000000 */
[----:B------:R-:W-:Y:S01]  /*0190*/  UMOV UR6, 0x6 ;  /* 0x0000000600067882 */ /* 0x000fe20000000000 */
[----:B------:R-:W-:Y:S01]  /*01a0*/  ELECT P0, URZ, PT ;  /* 0x00000000003f782f */ /* 0x000fe20003800000 */
[----:B------:R-:W-:-:S04]  /*01b0*/  UIADD3 UR6, -UR6, 0x100000, URZ ;  /* 0x0010000006067890 */ /* 0x000fc8000fffe13f */
[----:B------:R-:W-:Y:S02]  /*01c0*/  USHF.L.U32 UR7, UR6, 0xb, URZ ;  /* 0x0000000b06077899 */ /* 0x000fe4000800063f */
[----:B------:R-:W-:Y:S02]  /*01d0*/  USHF.L.U32 UR6, UR6, 0x1, URZ ;  /* 0x0000000106067899 */ /* 0x000fe4000800063f */
[----:B0-----:R-:W-:Y:S02]  /*01e0*/  ULEA UR8, UR8, UR4, 0x18 ;  /* 0x0000000408087291 */ /* 0x001fe4000f8ec03f */
[----:B------:R-:W-:-:S04]  /*01f0*/  UIADD3 UR4, -UR5, 0x100000, URZ ;  /* 0x0010000005047890 */ /* 0x000fc8000fffe13f */
[----:B------:R-:W-:Y:S02]  /*0200*/  USHF.L.U32 UR5, UR4, 0xb, URZ ;  /* 0x0000000b04057899 */ /* 0x000fe4000800063f */
[----:B------:R-:W-:Y:S01]  /*0210*/  USHF.L.U32 UR4, UR4, 0x1, URZ ;  /* 0x0000000104047899 */ /* 0x000fe2000800063f */
[----:B------:R-:W0:Y:S11]  /*0220*/  FENCE.VIEW.ASYNC.S ;  /* 0x00000000000073c6 */ /* 0x000e360000000000 */
[----:B0-----:R0:W1:Y:S01]  /*0230*/  SYNCS.EXCH.64 URZ, [UR8], UR4 ;  /* 0x00000004083f75b2 */ /* 0x0010620008000100 */
[----:B------:R0:W2:Y:S01]  /*0240*/  SYNCS.EXCH.64 URZ, [UR8+0x20], UR6 ;  /* 0x00002006083f75b2 */ /* 0x0000a20008000100 */
[----:B------:R0:W3:Y:S01]  /*0250*/  SYNCS.EXCH.64 URZ, [UR8+0x8], UR4 ;  /* 0x00000804083f75b2 */ /* 0x0000e20008000100 */
[----:B------:R0:W4:Y:S01]  /*0260*/  SYNCS.EXCH.64 URZ, [UR8+0x28], UR6 ;  /* 0x00002806083f75b2 */ /* 0x0001220008000100 */
[----:B------:R0:W0:Y:S01]  /*0270*/  SYNCS.EXCH.64 URZ, [UR8+0x10], UR4 ;  /* 0x00001004083f75b2 */ /* 0x0000220008000100 */
[----:B------:R0:W0:Y:S01]  /*0280*/  SYNCS.EXCH.64 URZ, [UR8+0x30], UR6 ;  /* 0x00003006083f75b2 */ /* 0x0000220008000100 */
[----:B------:R0:W0:Y:S01]  /*0290*/  SYNCS.EXCH.64 URZ, [UR8+0x18], UR4 ;  /* 0x00001804083f75b2 */ /* 0x0000220008000100 */
[----:B------:R0:W0:Y:S01]  /*02a0*/  SYNCS.EXCH.64 URZ, [UR8+0x38], UR6 ;  /* 0x00003806083f75b2 */ /* 0x0000220008000100 */
[----:B------:R-:W-:Y:S01]  /*02b0*/  NOP ;  /* 0x0000000000007918 */ /* 0x000fe20000000000 */
.L_x_2:
[----:B------:R-:W-:Y:S01]  /*02c0*/  SHF.R.S32.HI R7, RZ, 0x1f, R18 ;  /* 0x0000001fff077819 */ /* 0x000fe20000011412 */
[----:B------:R-:W5:Y:S01]  /*02d0*/  SHFL.IDX PT, R0, R0, RZ, 0x1f ;  /* 0x00001fff00007589 */ /* 0x000f6200000e0000 */
[----:B0-----:R-:W0:Y:S01]  /*02e0*/  S2UR UR8, SR_CTAID.X ;  /* 0x00000000000879c3 */ /* 0x001e220000002500 */
[----:B------:R-:W-:Y:S02]  /*02f0*/  ELECT P0, URZ, PT ;  /* 0x00000000003f782f */ /* 0x000fe40003800000 */
[----:B------:R-:W-:Y:S01]  /*0300*/  LEA.HI R7, R7, R18, RZ, 0x7 ;  /* 0x0000001207077211 */ /* 0x000fe200078f38ff */
[----:B------:R-:W1:Y:S01]  /*0310*/  S2R R4, SR_CTAID.Y ;  /* 0x0000000000047919 */ /* 0x000e620000002600 */
[----:B------:R-:W-:Y:S01]  /*0320*/  SHF.R.S32.HI R8, RZ, 0x1f, R3 ;  /* 0x0000001fff087819 */ /* 0x000fe20000011403 */
[----:B------:R-:W-:Y:S01]  /*0330*/  ULDC UR4, c[0x0][0x150] ;  /* 0x0000540000047ab9 */ /* 0x000fe20000000800 */
[----:B------:R-:W-:Y:S01]  /*0340*/  LOP3.LUT R7, R7, 0xffffff80, RZ, 0xc0, !PT ;  /* 0xffffff8007077812 */ /* 0x000fe200078ec0ff */
[----:B------:R-:W-:Y:S01]  /*0350*/  NOP ;  /* 0x0000000000007918 */ /* 0x000fe20000000000 */
[----:B------:R-:W-:Y:S01]  /*0360*/  LEA.HI R8, R8, R3, RZ, 0x2 ;  /* 0x0000000308087211 */ /* 0x000fe200078f10ff */
[----:B------:R-:W2:Y:S01]  /*0370*/  LDC R10, c[0x0][0x144] ;  /* 0x00005100ff0a7b82 */ /* 0x000ea20000000800 */
[----:B------:R-:W-:Y:S01]  /*0380*/  NOP ;  /* 0x0000000000007918 */ /* 0x000fe20000000000 */
[----:B------:R-:W-:Y:S01]  /*0390*/  IMAD.IADD R6, R18, 0x1, -R7 ;  /* 0x0000000112067824 */ /* 0x000fe200078e0a07 */
[----:B------:R-:W-:Y:S01]  /*03a0*/  LOP3.LUT R8, R8, 0x3ffffffc, RZ, 0xc0, !PT ;  /* 0x3ffffffc08087812 */ /* 0x000fe200078ec0ff */
[----:B------:R-:W-:Y:S01]  /*03b0*/  IMAD.MOV.U32 R23, RZ, RZ, 0x1 ;  /* 0x00000001ff177424 */ /* 0x000fe200078e00ff */
[----:B------:R-:W-:-:S02]  /*03c0*/  ISETP.NE.AND P3, PT, R5, RZ, PT ;  /* 0x000000ff0500720c */ /* 0x000fc40003f65270 */
[----:B------:R-:W-:Y:S01]  /*03d0*/  SHF.R.S32.HI R7, RZ, 0x1f, R6 ;  /* 0x0000001fff077819 */ /* 0x000fe20000011406 */
[----:B------:R-:W-:Y:S01]  /*03e0*/  IMAD.IADD R8, R3, 0x1, -R8 ;  /* 0x0000000103087824 */ /* 0x000fe200078e0a08 */
[----:B------:R-:W3:Y:S02]  /*03f0*/  LDC R13, c[0x0][0x140] ;  /* 0x00005000ff0d7b82 */ /* 0x000ee40000000800 */
[----:B------:R-:W-:Y:S02]  /*0400*/  LEA.HI R7, R7, R6, RZ, 0x3 ;  /* 0x0000000607077211 */ /* 0x000fe400078f18ff */
[----:B-----5:R-:W-:Y:S02]  /*0410*/  ISETP.NE.OR P0, PT, R0, RZ, !P0 ;  /* 0x000000ff0000720c */ /* 0x020fe40004705670 */
[--C-:B------:R-:W-:Y:S02]  /*0420*/  SHF.R.S32.HI R0, RZ, 0x3, R7.reuse ;  /* 0x00000003ff007819 */ /* 0x100fe40000011407 */
[----:B------:R-:W-:-:S02]  /*0430*/  SHF.R.S32.HI R7, RZ, 0x1f, R7 ;  /* 0x0000001fff077819 */ /* 0x000fc40000011407 */
[----:B0-----:R-:W-:Y:S02]  /*0440*/  I2FP.F32.U32 R9, UR8 ;  /* 0x0000000800097c45 */ /* 0x001fe40008201000 */
[----:B------:R-:W-:-:S03]  /*0450*/  LEA.HI R7, R7, R0, RZ, 0x2 ;  /* 0x0000000007077211 */ /* 0x000fc600078f10ff */
[----:B------:R-:W-:Y:S01]  /*0460*/  FMUL R9, R9, UR4 ;  /* 0x0000000409097c20 */ /* 0x000fe20008400000 */
[----:B------:R-:W-:Y:S01]  /*0470*/  LOP3.LUT R7, R7, 0xfffffffc, RZ, 0xc0, !PT ;  /* 0xfffffffc07077812 */ /* 0x000fe200078ec0ff */
[----:B------:R-:W-:Y:S01]  /*0480*/  VOTEU.ALL UP0, P0 ;  /* 0x00000000003f7886 */ /* 0x000fe20000000000 */
[----:B-1----:R-:W-:Y:S01]  /*0490*/  I2FP.F32.U32 R3, R4 ;  /* 0x0000000400037245 */ /* 0x002fe20000201000 */
[----:B------:R-:W-:Y:S01]  /*04a0*/  ULDC UR4, c[0x0][0x154] ;  /* 0x0000550000047ab9 */ /* 0x000fe20000000800 */
[----:B------:R-:W-:Y:S01]  /*04b0*/  VOTEU.ALL UP1, P0 ;  /* 0x00000000003f7886 */ /* 0x000fe20000020000 */
[----:B------:R-:W0:Y:S01]  /*04c0*/  F2I.U32.TRUNC.NTZ R9, R9 ;  /* 0x0000000900097305 */ /* 0x000e22000020f000 */
[----:B------:R-:W-:Y:S01]  /*04d0*/  IMAD.IADD R7, R0, 0x1, -R7 ;  /* 0x0000000100077824 */ /* 0x000fe200078e0a07 */
[----:B------:R-:W1:Y:S01]  /*04e0*/  @!UP0 S2UR UR7, SR_CgaCtaId ;  /* 0x00000000000789c3 */ /* 0x000e620000008800 */
[----:B------:R-:W-:Y:S01]  /*04f0*/  FMUL R12, R3, UR4 ;  /* 0x00000004030c7c20 */ /* 0x000fe20008400000 */
[----:B------:R-:W-:Y:S01]  /*0500*/  UMOV UR4, 0x20 ;  /* 0x0000002000047882 */ /* 0x000fe20000000000 */
[----:B------:R-:W-:Y:S01]  /*0510*/  IMAD R8, R8, 0x4, R7 ;  /* 0x0000000408087824 */ /* 0x000fe200078e0207 */
[----:B------:R-:W-:Y:S01]  /*0520*/  @!UP0 UMOV UR6, 0x400 ;  /* 0x0000040000068882 */ /* 0x000fe20000000000 */
[----:B------:R-:W-:-:S04]  /*0530*/  @!UP0 UIADD3 UR4, -UR4, 0x100000, URZ ;  /* 0x0010000004048890 */ /* 0x000fc8000fffe13f */
[----:B------:R-:W-:Y:S02]  /*0540*/  @!UP0 USHF.L.U32 UR5, UR4, 0xb, URZ ;  /* 0x0000000b04058899 */ /* 0x000fe4000800063f */
[----:B------:R-:W-:Y:S01]  /*0550*/  @!UP0 USHF.L.U32 UR4, UR4, 0x1, URZ ;  /* 0x0000000104048899 */ /* 0x000fe2000800063f */
[----:B---3--:R-:W-:Y:S01]  /*0560*/  ISETP.EQ.U32.AND P2, PT, R13, 0x1, PT ;  /* 0x000000010d00780c */ /* 0x008fe20003f42070 */
[----:B------:R-:W3:Y:S01]  /*0570*/  F2I.U32.TRUNC.NTZ R12, R12 ;  /* 0x0000000c000c7305 */ /* 0x000ee2000020f000 */
[----:B------:R-:W-:Y:S01]  /*0580*/  LEA.HI R0, R8, R8, RZ, 0x1 ;  /* 0x0000000808007211 */ /* 0x000fe200078f08ff */
[----:B------:R-:W5:Y:S03]  /*0590*/  LDC R7, c[0x0][0x148] ;  /* 0x00005200ff077b82 */ /* 0x000f660000000800 */
[----:B------:R-:W-:Y:S01]  /*05a0*/  LOP3.LUT R11, R0, 0xfffffffe, RZ, 0xc0, !PT ;  /* 0xfffffffe000b7812 */ /* 0x000fe200078ec0ff */
[----:B0-----:R-:W-:Y:S01]  /*05b0*/  IMAD.MOV R15, RZ, RZ, -R9 ;  /* 0x000000ffff0f7224 */ /* 0x001fe200078e0a09 */
[----:B------:R-:W-:-:S03]  /*05c0*/  SHF.R.S32.HI R9, RZ, 0x1f, R2 ;  /* 0x0000001fff097819 */ /* 0x000fc60000011402 */
[----:B--2---:R-:W-:Y:S01]  /*05d0*/  IMAD R3, R10, R15, UR8 ;  /* 0x000000080a037e24 */ /* 0x004fe2000f8e020f */
[----:B------:R-:W-:Y:S01]  /*05e0*/  LEA.HI R9, R9, R2, RZ, 0x2 ;  /* 0x0000000209097211 */ /* 0x000fe200078f10ff */
[C---:B------:R-:W-:Y:S02]  /*05f0*/  IMAD.IADD R0, R8.reuse, 0x1, -R11 ;  /* 0x0000000108007824 */ /* 0x040fe400078e0a0b */
[----:B------:R-:W-:Y:S01]  /*0600*/  IMAD.SHL.U32 R11, R8, 0x4, RZ ;  /* 0x00000004080b7824 */ /* 0x000fe200078e00ff */
[----:B------:R-:W-:Y:S01]  /*0610*/  LOP3.LUT R9, R9, 0xfffffffc, RZ, 0xc0, !PT ;  /* 0xfffffffc09097812 */ /* 0x000fe200078ec0ff */
[----:B---3--:R-:W-:Y:S01]  /*0620*/  IMAD.MOV R21, RZ, RZ, -R12 ;  /* 0x000000ffff157224 */ /* 0x008fe200078e0a0c */
[----:B------:R-:W-:Y:S01]  /*0630*/  ISETP.NE.AND P4, PT, R0, R3, PT ;  /* 0x000000030000720c */ /* 0x000fe20003f85270 */
[----:B-1----:R-:W-:Y:S01]  /*0640*/  @!UP0 ULEA UR6, UR7, UR6, 0x18 ;  /* 0x0000000607068291 */ /* 0x002fe2000f8ec03f */
[----:B------:R-:W-:Y:S01]  /*0650*/  LOP3.LUT R152, R8, 0xc, R11, 0x78, !PT ;  /* 0x0000000c08987812 */ /* 0x000fe200078e780b */
[----:B------:R-:W-:Y:S01]  /*0660*/  IMAD.IADD R0, R2, 0x1, -R9 ;  /* 0x0000000102007824 */ /* 0x000fe200078e0a09 */
[----:B------:R-:W-:Y:S01]  /*0670*/  VOTEU.ALL UP0, P0 ;  /* 0x00000000003f7886 */ /* 0x000fe20000000000 */
[----:B------:R-:W-:Y:S01]  /*0680*/  LOP3.LUT P0, RZ, R6, 0x7, RZ, 0xc0, !PT ;  /* 0x0000000706ff7812 */ /* 0x000fe2000780c0ff */
[----:B------:R-:W-:-:S02]  /*0690*/  VIADD R6, R5, 0xffffffff ;  /* 0xffffffff05067836 */ /* 0x000fc40000000000 */
[----:B------:R-:W-:Y:S01]  /*06a0*/  ISETP.NE.AND P1, PT, R0, 0x3, PT ;  /* 0x000000030000780c */ /* 0x000fe20003f25270 */
[----:B-----5:R-:W-:Y:S01]  /*06b0*/  IMAD R9, R7, R21, R4 ;  /* 0x0000001507097224 */ /* 0x020fe200078e0204 */
[----:B------:R-:W-:Y:S02]  /*06c0*/  ISETP.LT.U32.AND P0, PT, R152, 0x4, !P0 ;  /* 0x000000049800780c */ /* 0x000fe40004701070 */
[----:B------:R-:W-:Y:S01]  /*06d0*/  ISETP.EQ.OR P1, PT, R0, RZ, !P1 ;  /* 0x000000ff0000720c */ /* 0x000fe20004f22670 */
[----:B------:R-:W0:Y:S02]  /*06e0*/  FENCE.VIEW.ASYNC.S ;  /* 0x00000000000073c6 */ /* 0x000e240000000000 */
[----:B0-----:R0:W1:Y:S01]  /*06f0*/  @!UP0 SYNCS.EXCH.64 URZ, [UR6+0x50], UR4 ;  /* 0x00005004063f85b2 */ /* 0x0010620008000100 */
[----:B------:R-:W-:Y:S02]  /*0700*/  @P4 LEA.HI R2, R152, R152, RZ, 0x1 ;  /* 0x0000009898024211 */ /* 0x000fe400078f08ff */
[----:B------:R-:W-:-:S02]  /*0710*/  ISETP.EQ.AND P1, PT, R5, RZ, P1 ;  /* 0x000000ff0500720c */ /* 0x000fc40000f22270 */
[----:B------:R-:W-:Y:S02]  /*0720*/  @P4 SHF.R.S32.HI R2, RZ, 0x1, R2 ;  /* 0x00000001ff024819 */ /* 0x000fe40000011402 */
[----:B------:R-:W-:Y:S02]  /*0730*/  ISETP.GE.U32.AND P6, PT, R6, 0x2, PT ;  /* 0x000000020600780c */ /* 0x000fe40003fc6070 */
[----:B------:R-:W-:Y:S02]  /*0740*/  @P4 ISETP.NE.AND P5, PT, R2, R9, PT ;  /* 0x000000090200420c */ /* 0x000fe40003fa5270 */
[----:B------:R-:W-:Y:S02]  /*0750*/  SEL R2, RZ, 0x1, !P0 ;  /* 0x00000001ff027807 */ /* 0x000fe40004000000 */
[----:B------:R-:W-:Y:S02]  /*0760*/  @P4 SEL R23, RZ, 0x1, P5 ;  /* 0x00000001ff174807 */ /* 0x000fe40002800000 */
[----:B------:R-:W-:Y:S01]  /*0770*/  SEL R19, RZ, 0x1, !P1 ;  /* 0x00000001ff137807 */ /* 0x000fe20004800000 */
[----:B------:R0:W2:Y:S01]  /*0780*/  @!UP1 SYNCS.EXCH.64 URZ, [UR6+0x58], UR4 ;  /* 0x00005804063f95b2 */ /* 0x0000a20008000100 */
[----:B------:R-:W-:Y:S01]  /*0790*/  LOP3.LUT R23, R23, R2, RZ, 0xc0, !PT ;  /* 0x0000000217177212 */ /* 0x000fe200078ec0ff */
[----:B------:R-:W-:Y:S01]  /*07a0*/  NOP ;  /* 0x0000000000007918 */ /* 0x000fe20000000000 */
[----:B------:R-:W-:Y:S01]  /*07b0*/  SEL R19, R19, 0x2, P6 ;  /* 0x0000000213137807 */ /* 0x000fe20003000000 */
[----:B------:R-:W-:Y:S06]  /*07c0*/  @!P2 BRA `(.L_x_3) ;  /* 0x000000000008a947 */ /* 0x000fec0003800000 */
[----:B-12-4-:R-:W-:Y:S01]  /*07d0*/  UCGABAR_ARV ;  /* 0x00000000000079c7 */ /* 0x016fe20008000000 */
[----:B------:R-:W-:Y:S05]  /*07e0*/  BRA `(.L_x_4) ;  /* 0x0000000000047947 */ /* 0x000fea0003800000 */
.L_x_3:
[----:B-12-4-:R-:W-:Y:S01]  /*07f0*/  NOP ;  /* 0x0000000000007918 */ /* 0x016fe20000000000 */
.L_x_4:
[----:B------:R-:W1:Y:S01]  /*0800*/  LDC R2, c[0x0][0x65c] ;  /* 0x00019700ff027b82 */ /* 0x000e620000000800 */
[----:B------:R-:W-:Y:S02]  /*0810*/  IMAD.U32 R8, RZ, RZ, UR8 ;  /* 0x00000008ff087e24 */ /* 0x000fe4000f8e00ff */
[----:B------:R-:W-:Y:S01]  /*0820*/  IMAD.MOV.U32 R9, RZ, RZ, RZ ;  /* 0x000000ffff097224 */ /* 0x000fe200078e00ff */
[----:B-1----:R-:W-:-:S04]  /*0830*/  ISETP.NE.AND P1, PT, R2, 0x1, PT ;  /* 0x000000010200780c */ /* 0x002fc80003f25270 */
[----:B------:R-:W-:-:S09]  /*0840*/  P2R R5, PR, RZ, 0x2 ;  /* 0x00000002ff057803 */ /* 0x000fd20000000000 */
[----:B------:R-:W1:Y:S01]  /*0850*/  @P1 LDC R17, c[0x0][0x10] ;  /* 0x00000400ff111b82 */ /* 0x000e620000000800 */
[----:B------:R-:W-:Y:S02]  /*0860*/  @P1 IMAD.MOV.U32 R5, RZ, RZ, RZ ;  /* 0x000000ffff051224 */ /* 0x000fe400078e00ff */
[----:B------:R-:W-:-:S05]  /*0870*/  @P1 IMAD.MOV.U32 R13, RZ, RZ, RZ ;  /* 0x000000ffff0d1224 */ /* 0x000fca00078e00ff */
[----:B------:R-:W2:Y:S01]  /*0880*/  @!P1 LDC R11, c[0x0][0xc] ;  /* 0x00000300ff0b9b82 */ /* 0x000ea20000000800 */
[----:B-1----:R-:W-:-:S04]  /*0890*/  @P1 IMAD.WIDE.U32 R16, R17, UR8, R4 ;  /* 0x0000000811101c25 */ /* 0x002fc8000f8e0004 */
[----:B------:R-:W-:Y:S02]  /*08a0*/  @P1 IMAD.IADD R17, R17, 0x1, R13 ;  /* 0x0000000111111824 */ /* 0x000fe400078e020d */
[----:B--2---:R-:W-:-:S04]  /*08b0*/  @!P1 IMAD.WIDE.U32 R8, R4, R11, R8 ;  /* 0x0000000b04089225 */ /* 0x004fc800078e0008 */
[----:B------:R-:W-:Y:S02]  /*08c0*/  @!P1 IMAD.MOV.U32 R16, RZ, RZ, R8 ;  /* 0x000000ffff109224 */ /* 0x000fe400078e0008 */
[----:B------:R-:W-:Y:S01]  /*08d0*/  @!P1 IMAD.MOV.U32 R17, RZ, RZ, R9 ;  /* 0x000000ffff119224 */ /* 0x000fe200078e0009 */
[----:B------:R-:W-:Y:S06]  /*08e0*/  @!P2 BRA `(.L_x_5) ;  /* 0x00000000000ca947 */ /* 0x000fec0003800000 */
[----:B------:R-:W-:Y:S01]  /*08f0*/  UCGABAR_WAIT ;  /* 0x0000000000007dc7 */ /* 0x000fe20008000000 */
[----:B------:R-:W-:Y:S01]  /*0900*/  CCTL.IVALL ;  /* 0x00000000ff00798f */ /* 0x000fe20002000000 */
[----:B------:R-:W-:Y:S05]  /*0910*/  BRA `(.L_x_6) ;  /* 0x0000000000047947 */ /* 0x000fea0003800000 */
.L_x_5:
[----:B------:R-:W-:Y:S06]  /*0920*/  BAR.SYNC.DEFER_BLOCKING 0x0 ;  /* 0x0000000000007b1d */ /* 0x000fec0000010000 */
.L_x_6:
[----:B------:R-:W-:Y:S05]  /*0930*/  @!P3 BRA `(.L_x_7) ;  /* 0x000000840000b947 */ /* 0x000fea0003800000 */
[----:B------:R-:W-:-:S13]  /*0940*/  ISETP.GT.U32.AND P0, PT, R6, 0x1, PT ;  /* 0x000000010600780c */ /* 0x000fda0003f04070 */
[----:B0-----:R-:W-:Y:S05]  /*0950*/  @P0 EXIT ;  /* 0x000000000000094d */ /* 0x001fea0003800000 */
[----:B------:R-:W-:Y:S01]  /*0960*/  ULDC.64 UR4, c[0x0][0x650] ;  /* 0x0001940000047ab9 */ /* 0x000fe20000000a00 */
[----:B------:R-:W-:Y:S01]  /*0970*/  PRMT R0, RZ, 0x7610, R0 ;  /* 0x00007610ff007816 */ /* 0x000fe20000000000 */
[----:B------:R-:W-:Y:S01]  /*0980*/  IMAD.MOV.U32 R154, RZ, RZ, -0x1 ;  /* 0xffffffffff9a7424 */ /* 0x000fe200078e00ff */
[----:B------:R-:W-:Y:S01]  /*0990*/  ISETP.GE.U32.AND P0, PT, R16, UR4, PT ;  /* 0x0000000410007c0c */ /* 0x000fe2000bf06070 */
[----:B------:R-:W-:Y:S02]  /*09a0*/  IMAD.MOV.U32 R153, RZ, RZ, -0x1 ;  /* 0xffffffffff997424 */ /* 0x000fe400078e00ff */
[----:B------:R-:W-:Y:S01]  /*09b0*/  IMAD.MOV.U32 R22, RZ, RZ, -0x1 ;  /* 0xffffffffff167424 */ /* 0x000fe200078e00ff */
[----:B------:R-:W-:-:S13]  /*09c0*/  ISETP.GE.U32.AND.EX P0, PT, R17, UR5, PT, P0 ;  /* 0x0000000511007c0c */ /* 0x000fda000bf06100 */
[----:B------:R-:W-:Y:S05]  /*09d0*/  @P0 BRA `(.L_x_8) ;  /* 0x00000004002c0947 */ /* 0x000fea0003800000 */
[----:B------:R-:W0:Y:S01]  /*09e0*/  LDC.64 R24, c[0x0][0x628] ;  /* 0x00018a00ff187b82 */ /* 0x000e220000000a00 */
[----:B------:R-:W-:Y:S02]  /*09f0*/  IMAD.MOV.U32 R8, RZ, RZ, R16 ;  /* 0x000000ffff087224 */ /* 0x000fe400078e0010 */
[----:B------:R-:W-:-:S05]  /*0a00*/  IMAD.MOV.U32 R9, RZ, RZ, R17 ;  /* 0x000000ffff097224 */ /* 0x000fca00078e0011 */
[----:B------:R-:W1:Y:S08]  /*0a10*/  LDC R0, c[0x0][0x630] ;  /* 0x00018c00ff007b82 */ /* 0x000e700000000800 */
[----:B------:R-:W2:Y:S01]  /*0a20*/  LDC.64 R26, c[0x0][0x620] ;  /* 0x00018800ff1a7b82 */ /* 0x000ea20000000a00 */
[----:B0-----:R-:W-:-:S04]  /*0a30*/  ISETP.NE.U32.AND P0, PT, R24, RZ, PT ;  /* 0x000000ff1800720c */ /* 0x001fc80003f05070 */
[----:B------:R-:W-:-:S13]  /*0a40*/  ISETP.NE.AND.EX P0, PT, R25, RZ, PT, P0 ;  /* 0x000000ff1900720c */ /* 0x000fda0003f05300 */
[----:B-12---:R-:W-:Y:S05]  /*0a50*/  @!P0 BRA `(.L_x_9) ;  /* 0x0000000000288947 */ /* 0x006fea0003800000 */
[----:B------:R-:W0:Y:S02]  /*0a60*/  LDC R13, c[0x0][0x634] ;  /* 0x00018d00ff0d7b82 */ /* 0x000e240000000800 */
[----:B0-----:R-:W-:-:S05]  /*0a70*/  IADD3 R13, P0, R16, R13, RZ ;  /* 0x0000000d100d7210 */ /* 0x001fca0007f1e0ff */
[----:B------:R-:W-:-:S04]  /*0a80*/  IMAD.X R15, RZ, RZ, R17, P0 ;  /* 0x000000ffff0f7224 */ /* 0x000fc800000e0611 */
[----:B------:R-:W-:-:S04]  /*0a90*/  IMAD.WIDE.U32 R8, R15, R24, RZ ;  /* 0x000000180f087225 */ /* 0x000fc800078e00ff */
[----:B------:R-:W-:-:S04]  /*0aa0*/  IMAD.WIDE.U32 R10, P0, R13, R25, R8 ;  /* 0x000000190d0a7225 */ /* 0x000fc80007800008 */
[----:B------:R-:W-:-:S04]  /*0ab0*/  IMAD.WIDE.U32 R8, R13, R24, RZ ;  /* 0x000000180d087225 */ /* 0x000fc800078e00ff */
[----:B------:R-:W-:Y:S01]  /*0ac0*/  IMAD.X R13, RZ, RZ, RZ, P0 ;  /* 0x000000ffff0d7224 */ /* 0x000fe200000e06ff */
[----:B------:R-:W-:Y:S01]  /*0ad0*/  IADD3 RZ, P0, R9, R10, RZ ;  /* 0x0000000a09ff7210 */ /* 0x000fe20007f1e0ff */
[----:B------:R-:W-:-:S04]  /*0ae0*/  IMAD.MOV.U32 R12, RZ, RZ, R11 ;  /* 0x000000ffff0c7224 */ /* 0x000fc800078e000b */
[----:B------:R-:W-:-:S08]  /*0af0*/  IMAD.WIDE.U32.X R8, R15, R25, R12, P0 ;  /* 0x000000190f087225 */ /* 0x000fd000000e040c */
.L_x_9:
[----:B------:R-:W0:Y:S01]  /*0b00*/  LDC.64 R24, c[0x0][0x640] ;  /* 0x00019000ff187b82 */ /* 0x000e220000000a00 */
[-CC-:B------:R-:W-:Y:S01]  /*0b10*/  SHF.R.U64 R28, R8, R0.reuse, R9.reuse ;  /* 0x00000000081c7219 */ /* 0x180fe20000001209 */
[----:B------:R-:W-:Y:S01]  /*0b20*/  IMAD R30, R7, R21, R4 ;  /* 0x00000015071e7224 */ /* 0x000fe200078e0204 */
[----:B------:R-:W-:Y:S01]  /*0b30*/  SHF.R.U32.HI R0, RZ, R0, R9 ;  /* 0x00000000ff007219 */ /* 0x000fe20000011609 */
[----:B------:R-:W-:Y:S01]  /*0b40*/  IMAD.MOV.U32 R21, RZ, RZ, 0x1 ;  /* 0x00000001ff157424 */ /* 0x000fe200078e00ff */
[----:B------:R-:W-:-:S03]  /*0b50*/  IADD3 R5, P0, RZ, -R28, RZ ;  /* 0x8000001cff057210 */ /* 0x000fc60007f1e0ff */
[----:B------:R-:W1:Y:S02]  /*0b60*/  LDC R6, c[0x0][0x618] ;  /* 0x00018600ff067b82 */ /* 0x000e640000000800 */
[----:B------:R-:W-:-:S04]  /*0b70*/  IMAD.X R9, RZ, RZ, ~R0, P0 ;  /* 0x000000ffff097224 */ /* 0x000fc800000e0e00 */
[-C--:B------:R-:W-:Y:S02]  /*0b80*/  IMAD R0, R9, R26.reuse, RZ ;  /* 0x0000001a09007224 */ /* 0x080fe400078e02ff */
[----:B------:R-:W2:Y:S01]  /*0b90*/  LDC R11, c[0x0][0x608] ;  /* 0x00018200ff0b7b82 */ /* 0x000ea20000000800 */
[----:B------:R-:W-:-:S04]  /*0ba0*/  IMAD.WIDE.U32 R8, R5, R26, R16 ;  /* 0x0000001a05087225 */ /* 0x000fc800078e0010 */
[----:B------:R-:W-:-:S03]  /*0bb0*/  IMAD R5, R5, R27, R0 ;  /* 0x0000001b05057224 */ /* 0x000fc600078e0200 */
[----:B------:R-:W3:Y:S01]  /*0bc0*/  LDC R12, c[0x0][0x658] ;  /* 0x00019600ff0c7b82 */ /* 0x000ee20000000800 */
[----:B0-----:R-:W-:Y:S01]  /*0bd0*/  ISETP.NE.U32.AND P0, PT, R24, RZ, PT ;  /* 0x000000ff1800720c */ /* 0x001fe20003f05070 */
[----:B------:R-:W-:Y:S02]  /*0be0*/  IMAD.IADD R5, R9, 0x1, R5 ;  /* 0x0000000109057824 */ /* 0x000fe400078e0205 */
[----:B------:R-:W-:Y:S01]  /*0bf0*/  IMAD.MOV.U32 R9, RZ, RZ, -0x1 ;  /* 0xffffffffff097424 */ /* 0x000fe200078e00ff */
[----:B------:R-:W-:-:S03]  /*0c00*/  ISETP.NE.AND.EX P0, PT, R25, RZ, PT, P0 ;  /* 0x000000ff1900720c */ /* 0x000fc60003f05300 */
[----:B------:R-:W0:Y:S01]  /*0c10*/  LDC R15, c[0x0][0x600] ;  /* 0x00018000ff0f7b82 */ /* 0x000e220000000800 */
[-CC-:B-1----:R-:W-:Y:S02]  /*0c20*/  SHF.R.U64 R13, R8, R6.reuse, R5.reuse ;  /* 0x00000006080d7219 */ /* 0x182fe40000001205 */
[----:B------:R-:W-:-:S05]  /*0c30*/  SHF.R.U32.HI R0, RZ, R6, R5 ;  /* 0x00000006ff007219 */ /* 0x000fca0000011605 */
[----:B------:R-:W1:Y:S01]  /*0c40*/  LDC R14, c[0x0][0x648] ;  /* 0x00019200ff0e7b82 */ /* 0x000e620000000800 */
[-CC-:B--2---:R-:W-:Y:S02]  /*0c50*/  SHF.R.U64 R27, R13, R11.reuse, R0.reuse ;  /* 0x0000000b0d1b7219 */ /* 0x184fe40000001200 */
[----:B------:R-:W-:-:S05]  /*0c60*/  SHF.R.U32.HI R5, RZ, R11, R0 ;  /* 0x0000000bff057219 */ /* 0x000fca0000011600 */
[----:B------:R-:W2:Y:S01]  /*0c70*/  LDC R20, c[0x0][0x638] ;  /* 0x00018e00ff147b82 */ /* 0x000ea20000000800 */
[-CC-:B---3--:R-:W-:Y:S02]  /*0c80*/  SHF.R.U64 R26, R27, R12.reuse, R5.reuse ;  /* 0x0000000c1b1a7219 */ /* 0x188fe40000001205 */
[-C--:B------:R-:W-:Y:S02]  /*0c90*/  SHF.L.U32 R0, R9, R12.reuse, RZ ;  /* 0x0000000c09007219 */ /* 0x080fe400000006ff */
[----:B------:R-:W-:Y:S01]  /*0ca0*/  SHF.R.U32.HI R5, RZ, R12, R5 ;  /* 0x0000000cff057219 */ /* 0x000fe20000011605 */
[----:B------:R-:W-:Y:S01]  /*0cb0*/  IMAD.MOV.U32 R4, RZ, RZ, R26 ;  /* 0x000000ffff047224 */ /* 0x000fe200078e001a */
[----:B------:R-:W-:Y:S01]  /*0cc0*/  LOP3.LUT R10, RZ, R0, RZ, 0x33, !PT ;  /* 0x00000000ff0a7212 */ /* 0x000fe200078e33ff */
[----:B------:R-:W3:Y:S01]  /*0cd0*/  LDC R22, c[0x0][0x610] ;  /* 0x00018400ff167b82 */ /* 0x000ee20000000800 */
[----:B------:R-:W-:Y:S05]  /*0ce0*/  @!P0 BRA `(.L_x_10) ;  /* 0x0000000000288947 */ /* 0x000fea0003800000 */
[----:B------:R-:W4:Y:S02]  /*0cf0*/  LDC R9, c[0x0][0x64c] ;  /* 0x00019300ff097b82 */ /* 0x000f240000000800 */
[----:B----4-:R-:W-:-:S05]  /*0d00*/  IADD3 R9, P0, R26, R9, RZ ;  /* 0x000000091a097210 */ /* 0x010fca0007f1e0ff */
        /* <DEDUP_REMOVED lines=8> */
.L_x_10:
[----:B-1----:R-:W-:Y:S01]  /*0d90*/  SHF.R.U64 R4, R4, R14, R5 ;  /* 0x0000000e04047219 */ /* 0x002fe20000001205 */
[----:B0-----:R-:W-:Y:S01]  /*0da0*/  VIADD R6, R15, 0xffffffff ;  /* 0xffffffff0f067836 */ /* 0x001fe20000000000 */
[----:B------:R-:W-:Y:S02]  /*0db0*/  SHF.L.U32 R0, R21, R12, RZ ;  /* 0x0000000c15007219 */ /* 0x000fe400000006ff */
[----:B------:R-:W-:Y:S01]  /*0dc0*/  LOP3.LUT R5, R27, R10, RZ, 0xc0, !PT ;  /* 0x0000000a1b057212 */ /* 0x000fe200078ec0ff */
[----:B------:R-:W-:Y:S01]  /*0dd0*/  IMAD.MOV R7, RZ, RZ, -R4 ;  /* 0x000000ffff077224 */ /* 0x000fe200078e0a04 */
[----:B------:R-:W-:Y:S02]  /*0de0*/  SEL R3, R3, R30, !P1 ;  /* 0x0000001e03037207 */ /* 0x000fe40004800000 */
[----:B------:R-:W-:Y:S01]  /*0df0*/  LOP3.LUT R6, R13, R6, RZ, 0xc0, !PT ;  /* 0x000000060d067212 */ /* 0x000fe200078ec0ff */
[----:B------:R-:W-:Y:S02]  /*0e00*/  IMAD R4, R0, R4, R5 ;  /* 0x0000000400047224 */ /* 0x000fe400078e0205 */
[----:B--2---:R-:W-:-:S02]  /*0e10*/  IMAD R0, R7, R20, R26 ;  /* 0x0000001407007224 */ /* 0x004fc400078e021a */
[----:B---3--:R-:W-:Y:S02]  /*0e20*/  IMAD R3, R4, R22, R3 ;  /* 0x0000001604037224 */ /* 0x008fe400078e0203 */
[----:B------:R-:W-:Y:S02]  /*0e30*/  IMAD R154, R0, R15, R6 ;  /* 0x0000000f009a7224 */ /* 0x000fe400078e0206 */
[----:B------:R-:W-:Y:S02]  /*0e40*/  IMAD.MOV.U32 R4, RZ, RZ, 0x1 ;  /* 0x00000001ff047424 */ /* 0x000fe400078e00ff */
[----:B------:R-:W-:Y:S01]  /*0e50*/  IMAD.MOV.U32 R22, RZ, RZ, R28 ;  /* 0x000000ffff167224 */ /* 0x000fe200078e001c */
[----:B------:R-:W-:Y:S02]  /*0e60*/  SEL R153, R154, R3, !P1 ;  /* 0x000000039a997207 */ /* 0x000fe40004800000 */
[----:B------:R-:W-:Y:S02]  /*0e70*/  PRMT R0, R4, 0x7610, R0 ;  /* 0x0000761004007816 */ /* 0x000fe40000000000 */
[----:B------:R-:W-:-:S07]  /*0e80*/  SEL R154, R3, R154, !P1 ;  /* 0x0000009a039a7207 */ /* 0x000fce0004800000 */
.L_x_8:
[----:B------:R-:W-:-:S08]  /*0e90*/  NOP ;  /* 0x0000000000007918 */ /* 0x000fd00000000000 */
[----:B------:R-:W0:Y:S02]  /*0ea0*/  USETMAXREG.TRY_ALLOC.CTAPOOL UP0, 0xe8 ;  /* 0x000000e8000079c8 */ /* 0x000e240008000600 */
[----:B0-----:R-:W-:-:S13]  /*0eb0*/  PLOP3.LUT P0, PT, PT, PT, UP0, 0x80, 0x0 ;  /* 0x000000000000781c */ /* 0x001fda0003f0f008 */
[----:B------:R-:W-:Y:S05]  /*0ec0*/  @!P0 BRA `(.L_x_8) ;  /* 0xfffffffc00f08947 */ /* 0x000fea000383ffff */
[----:B------:R-:W-:Y:S01]  /*0ed0*/  ULDC.64 UR4, c[0x0][0x598] ;  /* 0x0001660000047ab9 */ /* 0x000fe20000000a00 */
[----:B------:R-:W-:Y:S01]  /*0ee0*/  ULDC.64 UR36, c[0x0][0x208] ;  /* 0x0000820000247ab9 */ /* 0x000fe20000000a00 */
[----:B------:R-:W-:-:S04]  /*0ef0*/  ISETP.NE.U32.AND P0, PT, RZ, UR4, PT ;  /* 0x00000004ff007c0c */ /* 0x000fc8000bf05070 */
[----:B------:R-:W-:-:S13]  /*0f00*/  ISETP.NE.AND.EX P0, PT, RZ, UR5, PT, P0 ;  /* 0x00000005ff007c0c */ /* 0x000fda000bf05300 */
[----:B------:R-:W-:Y:S05]  /*0f10*/  @!P0 BRA `(.L_x_11) ;  /* 0x00000000001c8947 */ /* 0x000fea0003800000 */
[----:B------:R-:W0:Y:S02]  /*0f20*/  LDC.64 R4, c[0x0][0x598] ;  /* 0x00016600ff047b82 */ /* 0x000e240000000a00 */
[----:B0-----:R-:W2:Y:S02]  /*0f30*/  LDG.E.64 R4, desc[UR36][R4.64] ;  /* 0x0000002404047981 */ /* 0x001ea4000c1e1b00 */
[----:B--2---:R-:W-:-:S04]  /*0f40*/  ISETP.NE.U32.AND P0, PT, R4, RZ, PT ;  /* 0x000000ff0400720c */ /* 0x004fc80003f05070 */
[----:B------:R-:W-:-:S13]  /*0f50*/  ISETP.NE.AND.EX P0, PT, R5, RZ, PT, P0 ;  /* 0x000000ff0500720c */ /* 0x000fda0003f05300 */
[----:B------:R-:W-:Y:S05]  /*0f60*/  @!P0 BRA `(.L_x_11) ;  /* 0x0000000000088947 */ /* 0x000fea0003800000 */
[----:B------:R0:W5:Y:S01]  /*0f70*/  LD.E R155, desc[UR36][R4.64] ;  /* 0x00000024049b7980 */ /* 0x000162000c101900 */
[----:B------:R-:W-:Y:S05]  /*0f80*/  BRA `(.L_x_12) ;  /* 0x0000000000247947 */ /* 0x000fea0003800000 */
.L_x_11:
[----:B------:R-:W-:Y:S02]  /*0f90*/  ULDC.64 UR4, c[0x0][0x588] ;  /* 0x0001620000047ab9 */ /* 0x000fe40000000a00 */
[----:B------:R-:W-:-:S04]  /*0fa0*/  ISETP.NE.U32.AND P0, PT, RZ, UR4, PT ;  /* 0x00000004ff007c0c */ /* 0x000fc8000bf05070 */
[----:B------:R-:W-:-:S13]  /*0fb0*/  ISETP.NE.AND.EX P0, PT, RZ, UR5, PT, P0 ;  /* 0x00000005ff007c0c */ /* 0x000fda000bf05300 */
[----:B------:R-:W-:Y:S05]  /*0fc0*/  @!P0 BRA `(.L_x_13) ;  /* 0x00000000000c8947 */ /* 0x000fea0003800000 */
[----:B------:R-:W0:Y:S02]  /*0fd0*/  LDC.64 R4, c[0x0][0x588] ;  /* 0x00016200ff047b82 */ /* 0x000e240000000a00 */
[----:B0-----:R1:W5:Y:S01]  /*0fe0*/  LDG.E R155, desc[UR36][R4.64] ;  /* 0x00000024049b7981 */ /* 0x001362000c1e1900 */
[----:B------:R-:W-:Y:S05]  /*0ff0*/  BRA `(.L_x_12) ;  /* 0x0000000000087947 */ /* 0x000fea0003800000 */
.L_x_13:
[----:B------:R-:W-:Y:S02]  /*1000*/  ULDC UR4, c[0x0][0x580] ;  /* 0x0001600000047ab9 */ /* 0x000fe40000000800 */
[----:B------:R-:W-:-:S07]  /*1010*/  IMAD.U32 R155, RZ, RZ, UR4 ;  /* 0x00000004ff9b7e24 */ /* 0x000fce000f8e00ff */
.L_x_12:
[----:B------:R-:W-:Y:S02]  /*1020*/  ULDC.64 UR4, c[0x0][0x5a0] ;  /* 0x0001680000047ab9 */ /* 0x000fe40000000a00 */
[----:B------:R-:W-:-:S04]  /*1030*/  ISETP.NE.U32.AND P0, PT, RZ, UR4, PT ;  /* 0x00000004ff007c0c */ /* 0x000fc8000bf05070 */
[----:B------:R-:W-:-:S13]  /*1040*/  ISETP.NE.AND.EX P0, PT, RZ, UR5, PT, P0 ;  /* 0x00000005ff007c0c */ /* 0x000fda000bf05300 */
[----:B------:R-:W-:Y:S05]  /*1050*/  @!P0 BRA `(.L_x_14) ;  /* 0x00000000001c8947 */ /* 0x000fea0003800000 */
[----:B01----:R-:W0:Y:S02]  /*1060*/  LDC.64 R4, c[0x0][0x5a0] ;  /* 0x00016800ff047b82 */ /* 0x003e240000000a00 */
[----:B0-----:R-:W2:Y:S02]  /*1070*/  LDG.E.64 R4, desc[UR36][R4.64] ;  /* 0x0000002404047981 */ /* 0x001ea4000c1e1b00 */
[----:B--2---:R-:W-:-:S04]  /*1080*/  ISETP.NE.U32.AND P0, PT, R4, RZ, PT ;  /* 0x000000ff0400720c */ /* 0x004fc80003f05070 */
[----:B------:R-:W-:-:S13]  /*1090*/  ISETP.NE.AND.EX P0, PT, R5, RZ, PT, P0 ;  /* 0x000000ff0500720c */ /* 0x000fda0003f05300 */
[----:B------:R-:W-:Y:S05]  /*10a0*/  @!P0 BRA `(.L_x_14) ;  /* 0x0000000000088947 */ /* 0x000fea0003800000 */
[----:B------:R0:W5:Y:S01]  /*10b0*/  LD.E R156, desc[UR36][R4.64] ;  /* 0x00000024049c7980 */ /* 0x000162000c101900 */
[----:B------:R-:W-:Y:S05]  /*10c0*/  BRA `(.L_x_15) ;  /* 0x0000000000247947 */ /* 0x000fea0003800000 */
.L_x_14:
[----:B------:R-:W-:Y:S02]  /*10d0*/  ULDC.64 UR4, c[0x0][0x590] ;  /* 0x0001640000047ab9 */ /* 0x000fe40000000a00 */
[----:B------:R-:W-:-:S04]  /*10e0*/  ISETP.NE.U32.AND P0, PT, RZ, UR4, PT ;  /* 0x00000004ff007c0c */ /* 0x000fc8000bf05070 */
[----:B------:R-:W-:-:S13]  /*10f0*/  ISETP.NE.AND.EX P0, PT, RZ, UR5, PT, P0 ;  /* 0x00000005ff007c0c */ /* 0x000fda000bf05300 */
[----:B------:R-:W-:Y:S05]  /*1100*/  @!P0 BRA `(.L_x_16) ;  /* 0x00000000000c8947 */ /* 0x000fea0003800000 */
[----:B------:R-:W2:Y:S02]  /*1110*/  LDC.64 R156, c[0x0][0x590] ;  /* 0x00016400ff9c7b82 */ /* 0x000ea40000000a00 */
[----:B--2---:R2:W5:Y:S01]  /*1120*/  LDG.E R156, desc[UR36][R156.64] ;  /* 0x000000249c9c7981 */ /* 0x004562000c1e1900 */
[----:B------:R-:W-:Y:S05]  /*1130*/  BRA `(.L_x_15) ;  /* 0x0000000000087947 */ /* 0x000fea0003800000 */
.L_x_16:
[----:B------:R-:W-:Y:S02]  /*1140*/  ULDC UR4, c[0x0][0x584] ;  /* 0x0001610000047ab9 */ /* 0x000fe40000000800 */
[----:B------:R-:W-:-:S07]  /*1150*/  IMAD.U32 R156, RZ, RZ, UR4 ;  /* 0x00000004ff9c7e24 */ /* 0x000fce000f8e00ff */
.L_x_15:
[----:B------:R-:W-:-:S13]  /*1160*/  LOP3.LUT P0, RZ, R0, 0xff, RZ, 0xc0, !PT ;  /* 0x000000ff00ff7812 */ /* 0x000fda000780c0ff */
[----:B------:R-:W-:Y:S05]  /*1170*/  @!P0 EXIT ;  /* 0x000000000000894d */ /* 0x000fea0003800000 */
[----:B------:R-:W-:Y:S01]  /*1180*/  ULDC UR4, c[0x0][0x28c] ;  /* 0x0000a30000047ab9 */ /* 0x000fe20000000800 */
[----:B------:R-:W-:Y:S01]  /*1190*/  UMOV UR38, URZ ;  /* 0x0000003f00267c82 */ /* 0x000fe20008000000 */
[----:B------:R-:W-:Y:S01]  /*11a0*/  UIADD3 UR4, UR4, 0x7f, URZ ;  /* 0x0000007f04047890 */ /* 0x000fe2000fffe03f */
[----:B------:R-:W-:-:S03]  /*11b0*/  UMOV UR39, URZ ;  /* 0x0000003f00277c82 */ /* 0x000fc60008000000 */
[----:B------:R-:W-:-:S04]  /*11c0*/  USHF.R.S32.HI UR5, URZ, 0x1f, UR4 ;  /* 0x0000001f3f057899 */ /* 0x000fc80008011404 */
[----:B------:R-:W-:-:S04]  /*11d0*/  ULEA.HI UR5, UR5, UR4, URZ, 0x7 ;  /* 0x0000000405057291 */ /* 0x000fc8000f8f383f */
[----:B------:R-:W-:-:S12]  /*11e0*/  USHF.R.S32.HI UR40, URZ, 0x7, UR5 ;  /* 0x000000073f287899 */ /* 0x000fd80008011405 */
.L_x_294:
[----:B------:R-:W-:Y:S01]  /*11f0*/  LOP3.LUT R0, R18, 0x80, RZ, 0xc0, !PT ;  /* 0x0000008012007812 */ /* 0x000fe200078ec0ff */
[----:B------:R-:W3:Y:S01]  /*1200*/  S2UR UR7, SR_CgaCtaId ;  /* 0x00000000000779c3 */ /* 0x000ee20000008800 */
[----:B------:R-:W-:Y:S02]  /*1210*/  UMOV UR6, 0x400 ;  /* 0x0000040000067882 */ /* 0x000fe40000000000 */
[----:B------:R-:W-:-:S06]  /*1220*/  SHF.R.U32.HI R0, RZ, 0x7, R0 ;  /* 0x00000007ff007819 */ /* 0x000fcc0000011600 */
[----:B----4-:R-:W4:Y:S01]  /*1230*/  SHFL.IDX PT, R0, R0, RZ, 0x1f ;  /* 0x00001fff00007589 */ /* 0x010f2200000e0000 */
[----:B---3--:R-:W-:Y:S01]  /*1240*/  ULEA UR6, UR7, UR6, 0x18 ;  /* 0x0000000607067291 */ /* 0x008fe2000f8ec03f */
[----:B----4-:R-:W-:-:S13]  /*1250*/  R2UR UR4, R0 ;  /* 0x00000000000472ca */ /* 0x010fda00000e0000 */
[----:B------:R-:W-:-:S04]  /*1260*/  ULEA.HI UR5, UR4, UR4, URZ, 0x1 ;  /* 0x0000000404057291 */ /* 0x000fc8000f8f083f */
[----:B------:R-:W-:-:S04]  /*1270*/  ULOP3.LUT UR5, UR5, 0x7fffe, URZ, 0xc0, !UPT ;  /* 0x0007fffe05057892 */ /* 0x000fc8000f8ec03f */
[----:B------:R-:W-:-:S03]  /*1280*/  UIADD3 UR5, UR4, -UR5, URZ ;  /* 0x8000000504057290 */ /* 0x000fc6000fffe03f */
[----:B------:R-:W-:Y:S01]  /*1290*/  ULDC UR4, c[0x0][0x28c] ;  /* 0x0000a30000047ab9 */ /* 0x000fe20000000800 */
[----:B------:R-:W-:Y:S01]  /*12a0*/  ULEA UR5, UR5, UR6, 0xd ;  /* 0x0000000605057291 */ /* 0x000fe2000f8e683f */
[----:B------:R-:W-:-:S03]  /*12b0*/  ISETP.LT.AND P0, PT, RZ, UR4, PT ;  /* 0x00000004ff007c0c */ /* 0x000fc6000bf01270 */
[----:B------:R-:W-:-:S04]  /*12c0*/  UIADD3 UR5, UR5, 0x100, URZ ;  /* 0x0000010005057890 */ /* 0x000fc8000fffe03f */
[----:B------:R-:W-:-:S04]  /*12d0*/  USHF.R.U32.HI UR5, URZ, 0x4, UR5 ;  /* 0x000000043f057899 */ /* 0x000fc80008011605 */
[----:B------:R-:W-:-:S04]  /*12e0*/  ULOP3.LUT UR5, UR5, 0x3fff, URZ, 0xc0, !UPT ;  /* 0x00003fff05057892 */ /* 0x000fc8000f8ec03f */
[----:B------:R-:W-:Y:S01]  /*12f0*/  ULOP3.LUT UR41, UR5, 0x10000, URZ, 0xfc, !UPT ;  /* 0x0001000005297892 */ /* 0x000fe2000f8efc3f */
[----:B01----:R-:W-:Y:S11]  /*1300*/  @P0 BRA `(.L_x_17) ;  /* 0x0000000000400947 */ /* 0x003ff60003800000 */
[----:B------:R-:W-:Y:S01]  /*1310*/  MOV R0, 0x0 ;  /* 0x0000000000007802 */ /* 0x000fe20000000f00 */
[----:B------:R-:W-:Y:S01]  /*1320*/  ULDC.64 UR4, c[0x4][0x68] ;  /* 0x01001a0000047ab9 */ /* 0x000fe20000000a00 */
[----:B------:R-:W-:Y:S01]  /*1330*/  ULDC.64 UR6, c[0x4][0x8] ;  /* 0x0100020000067ab9 */ /* 0x000fe20000000a00 */
[----:B01----:R-:W-:Y:S01]  /*1340*/  IMAD.U32 R4, RZ, RZ, UR4 ;  /* 0x00000004ff047e24 */ /* 0x003fe2000f8e00ff */
[----:B------:R0:W1:Y:S01]  /*1350*/  LDC.64 R14, c[0x4][R0] ;  /* 0x01000000000e7b82 */ /* 0x0000620000000a00 */
[----:B------:R-:W-:Y:S01]  /*1360*/  IMAD.U32 R5, RZ, RZ, UR5 ;  /* 0x00000005ff057e24 */ /* 0x000fe2000f8e00ff */
[----:B------:R-:W-:Y:S01]  /*1370*/  ULDC.64 UR4, c[0x4][0x70] ;  /* 0x01001c0000047ab9 */ /* 0x000fe20000000a00 */
[----:B------:R-:W-:Y:S02]  /*1380*/  IMAD.U32 R10, RZ, RZ, UR6 ;  /* 0x00000006ff0a7e24 */ /* 0x000fe4000f8e00ff */
[----:B------:R-:W-:Y:S02]  /*1390*/  IMAD.U32 R6, RZ, RZ, UR4 ;  /* 0x00000004ff067e24 */ /* 0x000fe4000f8e00ff */
[----:B------:R-:W-:-:S02]  /*13a0*/  IMAD.U32 R7, RZ, RZ, UR5 ;  /* 0x00000005ff077e24 */ /* 0x000fc4000f8e00ff */
[----:B------:R-:W-:Y:S02]  /*13b0*/  IMAD.U32 R11, RZ, RZ, UR7 ;  /* 0x00000007ff0b7e24 */ /* 0x000fe4000f8e00ff */
[----:B------:R-:W-:Y:S02]  /*13c0*/  IMAD.MOV.U32 R8, RZ, RZ, 0x1e1 ;  /* 0x000001e1ff087424 */ /* 0x000fe400078e00ff */
[----:B------:R-:W-:Y:S02]  /*13d0*/  IMAD.MOV.U32 R12, RZ, RZ, 0x1 ;  /* 0x00000001ff0c7424 */ /* 0x000fe400078e00ff */
[----:B0-----:R-:W-:-:S07]  /*13e0*/  IMAD.MOV.U32 R13, RZ, RZ, RZ ;  /* 0x000000ffff0d7224 */ /* 0x001fce00078e00ff */
[----:B------:R-:W-:-:S07]  /*13f0*/  LEPC R20, `(.L_x_17) ;  /* 0x000000001014794e */ /* 0x000fce0000000000 */
[----:B-12--5:R-:W-:Y:S05]  /*1400*/  CALL.ABS.NOINC R14 ;  /* 0x000000000e007343 */ /* 0x026fea0003c00000 */
.L_x_17:
[----:B------:R-:W-:-:S04]  /*1410*/  LOP3.LUT R0, R19, 0x1, RZ, 0xfc, !PT ;  /* 0x0000000113007812 */ /* 0x000fc800078efcff */
[----:B------:R-:W-:-:S13]  /*1420*/  ISETP.NE.AND P0, PT, R0, 0x3, PT ;  /* 0x000000030000780c */ /* 0x000fda0003f05270 */
[----:B------:R-:W-:Y:S05]  /*1430*/  @!P0 BRA `(.L_x_18) ;  /* 0x0000000000048947 */ /* 0x000fea0003800000 */
[----:B------:R-:W-:Y:S01]  /*1440*/  BPT.TRAP 0x1 ;  /* 0x000000040000795c */ /* 0x000fe20000300000 */
.L_x_18:
[----:B------:R-:W3:Y:S01]  /*1450*/  S2UR UR5, SR_CgaCtaId ;  /* 0x00000000000579c3 */ /* 0x000ee20000008800 */
[----:B------:R-:W-:Y:S01]  /*1460*/  UMOV UR4, 0x400 ;  /* 0x0000040000047882 */ /* 0x000fe20000000000 */
[----:B------:R-:W-:Y:S02]  /*1470*/  IMAD.U32 R0, RZ, RZ, UR38 ;  /* 0x00000026ff007e24 */ /* 0x000fe4000f8e00ff */
[----:B------:R-:W-:-:S03]  /*1480*/  IMAD.U32 R3, RZ, RZ, UR39 ;  /* 0x00000027ff037e24 */ /* 0x000fc6000f8e00ff */
[----:B------:R-:W-:Y:S01]  /*1490*/  SHF.L.U32 R0, R0, 0x1f, RZ ;  /* 0x0000001f00007819 */ /* 0x000fe200000006ff */
[----:B---3--:R-:W-:-:S06]  /*14a0*/  ULEA UR4, UR5, UR4, 0x18 ;  /* 0x0000000405047291 */ /* 0x008fcc000f8ec03f */
[----:B------:R-:W-:-:S04]  /*14b0*/  IMAD.U32 R6, RZ, RZ, UR4 ;  /* 0x00000004ff067e24 */ /* 0x000fc8000f8e00ff */
[----:B------:R-:W-:-:S04]  /*14c0*/  IMAD R3, R3, 0x8, R6 ;  /* 0x0000000803037824 */ /* 0x000fc800078e0206 */
[----:B------:R3:W4:Y:S01]  /*14d0*/  SYNCS.PHASECHK.TRANS64.TRYWAIT P1, [R3+URZ], R0 ;  /* 0x00000000030075a7 */ /* 0x000722000802017f */
[----:B------:R-:W-:Y:S05]  /*14e0*/  @!P0 BRA `(.L_x_19) ;  /* 0x0000000000048947 */ /* 0x000fea0003800000 */
[----:B------:R-:W-:Y:S01]  /*14f0*/  BPT.TRAP 0x1 ;  /* 0x000000040000795c */ /* 0x000fe20000300000 */
.L_x_19:
[----:B----4-:R-:W-:Y:S05]  /*1500*/  @P1 BRA `(.L_x_20) ;  /* 0x0000000000081947 */ /* 0x010fea0003800000 */
[----:B------:R-:W4:Y:S02]  /*1510*/  SYNCS.PHASECHK.TRANS64.TRYWAIT P1, [R3+URZ], R0 ;  /* 0x00000000030075a7 */ /* 0x000f24000802017f */
[----:B----4-:R-:W-:Y:S05]  /*1520*/  @!P1 BRA `(.L_x_21) ;  /* 0x0000008c00ac9947 */ /* 0x010fea0003800000 */
.L_x_20:
[----:B------:R-:W-:-:S04]  /*1530*/  UISETP.LT.AND UP0, UPT, UR40, 0x1, UPT ;  /* 0x000000012800788c */ /* 0x000fc8000bf01270 */
[----:B------:R-:W-:-:S06]  /*1540*/  USEL UR4, UR40, 0x1, UP0 ;  /* 0x0000000128047887 */ /* 0x000fcc0008000000 */
[----:B---34-:R-:W-:Y:S01]  /*1550*/  IMAD.U32 R0, RZ, RZ, UR4 ;  /* 0x00000004ff007e24 */ /* 0x018fe2000f8e00ff */
[----:B------:R-:W-:Y:S05]  /*1560*/  WARPSYNC.ALL ;  /* 0x0000000000007948 */ /* 0x000fea0003800000 */
[----:B------:R-:W-:-:S04]  /*1570*/  IADD3 R0, -R0, UR40, RZ ;  /* 0x0000002800007c10 */ /* 0x000fc8000fffe1ff */
[----:B------:R-:W-:Y:S02]  /*1580*/  ISETP.GE.AND P1, PT, R0, 0x1, PT ;  /* 0x000000010000780c */ /* 0x000fe40003f26270 */
[----:B------:R-:W-:Y:S01]  /*1590*/  R2UR UR4, R6 ;  /* 0x00000000060472ca */ /* 0x000fe200000e0000 */
[----:B------:R-:W-:Y:S01]  /*15a0*/  ULEA UR5, UR39, UR41, 0xb ;  /* 0x0000002927057291 */ /* 0x000fe2000f8e583f */
[----:B------:R-:W-:Y:S01]  /*15b0*/  WARPGROUP.ARRIVE ;  /* 0x00000000000079c5 */ /* 0x000fe20000000000 */
[----:B------:R-:W-:Y:S01]  /*15c0*/  UMOV UR9, 0x40000040 ;  /* 0x4000004000097882 */ /* 0x000fe20000000000 */
[----:B------:R-:W-:-:S04]  /*15d0*/  UMOV UR11, 0x40000040 ;  /* 0x40000040000b7882 */ /* 0x000fc80000000000 */
[----:B------:R-:W-:-:S05]  /*15e0*/  UMOV UR8, UR5 ;  /* 0x0000000500087c82 */ /* 0x000fca0008000000 */
[----:B------:R-:W-:-:S04]  /*15f0*/  UIADD3 UR4, UR4, 0x20100, URZ ;  /* 0x0002010004047890 */ /* 0x000fc8000fffe03f */
[----:B------:R-:W-:-:S04]  /*1600*/  USHF.R.U32.HI UR4, URZ, 0x4, UR4 ;  /* 0x000000043f047899 */ /* 0x000fc80008011604 */
[----:B------:R-:W-:-:S04]  /*1610*/  ULOP3.LUT UR4, UR4, 0x3fff, URZ, 0xc0, !UPT ;  /* 0x00003fff04047892 */ /* 0x000fc8000f8ec03f */
[----:B------:R-:W-:-:S04]  /*1620*/  ULOP3.LUT UR4, UR4, 0x10000, URZ, 0xfc, !UPT ;  /* 0x0001000004047892 */ /* 0x000fc8000f8efc3f */
[----:B------:R-:W-:-:S07]  /*1630*/  ULEA UR6, UR39, UR4, 0xa ;  /* 0x0000000427067291 */ /* 0x000fce000f8e503f */
[----:B------:R-:W-:Y:S02]  /*1640*/  UMOV UR10, UR6 ;  /* 0x00000006000a7c82 */ /* 0x000fe40008000000 */
[----:B------:R-:W-:Y:S01]  /*1650*/  IGMMA.64x128x32.S8.S8 R88, gdesc[UR8], RZ, !UPT, gsb0 ;  /* 0x03600000085879f1 */ /* 0x000fe2000c0410ff */
[----:B------:R-:W-:Y:S01]  /*1660*/  UIADD3 UR8, UR5, 0x400, URZ ;  /* 0x0000040005087890 */ /* 0x000fe2000fffe03f */
[----:B------:R-:W-:Y:S01]  /*1670*/  UMOV UR9, 0x40000040 ;  /* 0x4000004000097882 */ /* 0x000fe20000000000 */
[----:B------:R-:W-:Y:S02]  /*1680*/  WARPGROUP.DEPBAR.LE gsb0, 0x0 ;  /* 0x00008000000079c5 */ /* 0x000fe40000010000 */
[----:B------:R-:W-:-:S06]  /*1690*/  WARPGROUP.ARRIVE ;  /* 0x00000000000079c5 */ /* 0x000fcc0000000000 */
[----:B------:R-:W-:Y:S01]  /*16a0*/  IGMMA.64x128x32.S8.S8 R24, gdesc[UR8], RZ, !UPT, gsb0 ;  /* 0x03600000081879f1 */ /* 0x000fe2000c0410ff */
[----:B------:R-:W-:Y:S02]  /*16b0*/  UIADD3 UR8, UR5, 0x2, URZ ;  /* 0x0000000205087890 */ /* 0x000fe4000fffe03f */
[----:B------:R-:W-:Y:S01]  /*16c0*/  UIADD3 UR10, UR6, 0x2, URZ ;  /* 0x00000002060a7890 */ /* 0x000fe2000fffe03f */
[----:B------:R-:W-:Y:S01]  /*16d0*/  UMOV UR9, 0x40000040 ;  /* 0x4000004000097882 */ /* 0x000fe20000000000 */
[----:B------:R-:W-:Y:S01]  /*16e0*/  UMOV UR11, 0x40000040 ;  /* 0x40000040000b7882 */ /* 0x000fe20000000000 */
[----:B------:R-:W-:Y:S02]  /*16f0*/  WARPGROUP.DEPBAR.LE gsb0, 0x0 ;  /* 0x00008000000079c5 */ /* 0x000fe40000010000 */
[----:B------:R-:W-:-:S06]  /*1700*/  WARPGROUP.ARRIVE ;  /* 0x00000000000079c5 */ /* 0x000fcc0000000000 */
[----:B------:R-:W-:Y:S01]  /*1710*/  IGMMA.64x128x32.S8.S8 R88, gdesc[UR8], R88, gsb0 ;  /* 0x03600000085879f1 */ /* 0x000fe20008041058 */
[----:B------:R-:W-:Y:S01]  /*1720*/  UIADD3 UR8, UR5, 0x402, URZ ;  /* 0x0000040205087890 */ /* 0x000fe2000fffe03f */
[----:B------:R-:W-:Y:S01]  /*1730*/  UMOV UR9, 0x40000040 ;  /* 0x4000004000097882 */ /* 0x000fe20000000000 */
[----:B------:R-:W-:Y:S02]  /*1740*/  WARPGROUP.DEPBAR.LE gsb0, 0x0 ;  /* 0x00008000000079c5 */ /* 0x000fe40000010000 */
[----:B------:R-:W-:-:S06]  /*1750*/  WARPGROUP.ARRIVE ;  /* 0x00000000000079c5 */ /* 0x000fcc0000000000 */
[----:B------:R-:W-:Y:S01]  /*1760*/  IGMMA.64x128x32.S8.S8 R24, gdesc[UR8], R24, gsb0 ;  /* 0x03600000081879f1 */ /* 0x000fe20008041018 */
        /* <DEDUP_REMOVED lines=23> */
[----:B------:R-:W-:Y:S03]  /*18e0*/  IGMMA.64x128x32.S8.S8 R24, gdesc[UR8], R24, gsb0 ;  /* 0x03600000081879f1 */ /* 0x000fe60008041018 */
[----:B------:R-:W-:Y:S02]  /*18f0*/  WARPGROUP.DEPBAR.LE gsb0, 0x0 ;  /* 0x00008000000079c5 */ /* 0x000fe40000010000 */
[----:B------:R-:W-:Y:S05]  /*1900*/  @!P1 BRA `(.L_x_22) ;  /* 0x0000000400749947 */ /* 0x000fea0003800000 */
[----:B------:R-:W-:Y:S02]  /*1910*/  UIADD3 UR5, UR39, 0x1, URZ ;  /* 0x0000000127057890 */ /* 0x000fe4000fffe03f */
[----:B------:R-:W-:Y:S02]  /*1920*/  IMAD.U32 R3, RZ, RZ, UR39 ;  /* 0x00000027ff037e24 */ /* 0x000fe4000f8e00ff */
[----:B------:R-:W-:-:S04]  /*1930*/  UISETP.NE.AND UP0, UPT, UR5, 0x4, UPT ;  /* 0x000000040500788c */ /* 0x000fc8000bf05270 */
[----:B------:R-:W-:Y:S02]  /*1940*/  USEL UR6, URZ, 0x1, UP0 ;  /* 0x000000013f067887 */ /* 0x000fe40008000000 */
[----:B------:R-:W-:Y:S02]  /*1950*/  USEL UR5, UR5, URZ, UP0 ;  /* 0x0000003f05057287 */ /* 0x000fe40008000000 */
[----:B------:R-:W-:-:S06]  /*1960*/  ULOP3.LUT UR6, UR38, UR6, URZ, 0x3c, !UPT ;  /* 0x0000000626067292 */ /* 0x000fcc000f8e3c3f */
[----:B------:R-:W-:-:S07]  /*1970*/  IMAD.U32 R7, RZ, RZ, UR6 ;  /* 0x00000006ff077e24 */ /* 0x000fce000f8e00ff */
.L_x_29:
[----:B------:R-:W-:Y:S05]  /*1980*/  @!P0 BRA `(.L_x_23) ;  /* 0x0000000000048947 */ /* 0x000fea0003800000 */
[----:B------:R-:W-:Y:S01]  /*1990*/  BPT.TRAP 0x1 ;  /* 0x000000040000795c */ /* 0x000fe20000300000 */
.L_x_23:
[----:B------:R-:W3:Y:S01]  /*19a0*/  S2UR UR7, SR_CgaCtaId ;  /* 0x00000000000779c3 */ /* 0x000ee20000008800 */
[----:B------:R-:W-:Y:S01]  /*19b0*/  UMOV UR6, 0x400 ;  /* 0x0000040000067882 */ /* 0x000fe20000000000 */
[----:B01----:R-:W-:Y:S01]  /*19c0*/  IMAD.U32 R5, RZ, RZ, UR5 ;  /* 0x00000005ff057e24 */ /* 0x003fe2000f8e00ff */
[----:B------:R-:W-:Y:S01]  /*19d0*/  SHF.L.U32 R4, R7, 0x1f, RZ ;  /* 0x0000001f07047819 */ /* 0x000fe200000006ff */
[----:B---3--:R-:W-:-:S06]  /*19e0*/  ULEA UR6, UR7, UR6, 0x18 ;  /* 0x0000000607067291 */ /* 0x008fcc000f8ec03f */
[----:B------:R-:W-:-:S04]  /*19f0*/  IMAD.U32 R6, RZ, RZ, UR6 ;  /* 0x00000006ff067e24 */ /* 0x000fc8000f8e00ff */
[----:B------:R-:W-:-:S04]  /*1a00*/  IMAD R5, R5, 0x8, R6 ;  /* 0x0000000805057824 */ /* 0x000fc800078e0206 */
[----:B------:R0:W1:Y:S01]  /*1a10*/  SYNCS.PHASECHK.TRANS64.TRYWAIT P1, [R5+URZ], R4 ;  /* 0x00000004050075a7 */ /* 0x000062000802017f */
[----:B------:R-:W-:Y:S05]  /*1a20*/  @!P0 BRA `(.L_x_24) ;  /* 0x0000000000048947 */ /* 0x000fea0003800000 */
[----:B------:R-:W-:Y:S01]  /*1a30*/  BPT.TRAP 0x1 ;  /* 0x000000040000795c */ /* 0x000fe20000300000 */
.L_x_24:
[----:B-1----:R-:W-:Y:S05]  /*1a40*/  @P1 BRA `(.L_x_25) ;  /* 0x0000000000081947 */ /* 0x002fea0003800000 */
[----:B------:R-:W1:Y:S02]  /*1a50*/  SYNCS.PHASECHK.TRANS64.TRYWAIT P1, [R5+URZ], R4 ;  /* 0x00000004050075a7 */ /* 0x000e64000802017f */
[----:B-1----:R-:W-:Y:S05]  /*1a60*/  @!P1 BRA `(.L_x_26) ;  /* 0x0000008800709947 */ /* 0x002fea0003800000 */
.L_x_25:
[----:B------:R-:W-:Y:S01]  /*1a70*/  ULEA UR6, UR5, UR41, 0xb ;  /* 0x0000002905067291 */ /* 0x000fe2000f8e583f */
[----:B------:R-:W-:Y:S01]  /*1a80*/  WARPGROUP.ARRIVE ;  /* 0x00000000000079c5 */ /* 0x000fe20000000000 */
[----:B------:R-:W-:Y:S01]  /*1a90*/  ULEA UR7, UR5, UR4, 0xa ;  /* 0x0000000405077291 */ /* 0x000fe2000f8e503f */
[----:B------:R-:W-:Y:S01]  /*1aa0*/  UMOV UR9, 0x40000040 ;  /* 0x4000004000097882 */ /* 0x000fe20000000000 */
[----:B------:R-:W-:-:S03]  /*1ab0*/  UMOV UR11, 0x40000040 ;  /* 0x40000040000b7882 */ /* 0x000fc60000000000 */
[----:B------:R-:W-:Y:S02]  /*1ac0*/  UMOV UR8, UR6 ;  /* 0x0000000600087c82 */ /* 0x000fe40008000000 */
[----:B------:R-:W-:Y:S02]  /*1ad0*/  UMOV UR10, UR7 ;  /* 0x00000007000a7c82 */ /* 0x000fe40008000000 */
        /* <DEDUP_REMOVED lines=44> */
[----:B------:R-:W-:Y:S01]  /*1da0*/  BPT.TRAP 0x1 ;  /* 0x000000040000795c */ /* 0x000fe20000300000 */
.L_x_27:
[----:B------:R-:W-:-:S13]  /*1db0*/  ISETP.NE.AND P1, PT, R23, RZ, PT ;  /* 0x000000ff1700720c */ /* 0x000fda0003f25270 */
[----:B01----:R-:W-:-:S04]  /*1dc0*/  @P1 IMAD R4, R3, 0x8, R6 ;  /* 0x0000000803041824 */ /* 0x003fc800078e0206 */
[----:B------:R-:W-:-:S05]  /*1dd0*/  @P1 VIADD R5, R4, 0x20 ;  /* 0x0000002004051836 */ /* 0x000fca0000000000 */
[----:B------:R-:W-:-:S04]  /*1de0*/  @P1 PRMT R5, R152, 0x654, R5 ;  /* 0x0000065498051816 */ /* 0x000fc80000000005 */
[----:B------:R0:W-:Y:S01]  /*1df0*/  @P1 SYNCS.ARRIVE.TRANS64.RED.A1T0 RZ, [R5+URZ], RZ ;  /* 0x000000ff05ff19a7 */ /* 0x0001e2000810043f */
[----:B------:R-:W-:-:S13]  /*1e00*/  ISETP.GT.U32.AND P1, PT, R19, 0x1, PT ;  /* 0x000000011300780c */ /* 0x000fda0003f24070 */
[----:B0-----:R-:W-:Y:S05]  /*1e10*/  @P1 BRA `(.L_x_28) ;  /* 0x0000000000041947 */ /* 0x001fea0003800000 */
[----:B------:R-:W-:Y:S01]  /*1e20*/  BPT.TRAP 0x1 ;  /* 0x000000040000795c */ /* 0x000fe20000300000 */
.L_x_28:
[----:B------:R-:W-:Y:S01]  /*1e30*/  UIADD3 UR5, UR5, 0x1, URZ ;  /* 0x0000000105057890 */ /* 0x000fe2000fffe03f */
[C---:B------:R-:W-:Y:S01]  /*1e40*/  ISETP.GT.AND P2, PT, R0.reuse, 0x1, PT ;  /* 0x000000010000780c */ /* 0x040fe20003f44270 */
[----:B------:R-:W-:Y:S02]  /*1e50*/  VIADD R3, R3, 0x1 ;  /* 0x0000000103037836 */ /* 0x000fe40000000000 */
[----:B------:R-:W-:Y:S01]  /*1e60*/  UISETP.NE.AND UP0, UPT, UR5, 0x4, UPT ;  /* 0x000000040500788c */ /* 0x000fe2000bf05270 */
[----:B------:R-:W-:Y:S02]  /*1e70*/  VIADD R0, R0, 0xffffffff ;  /* 0xffffffff00007836 */ /* 0x000fe40000000000 */
[C---:B------:R-:W-:Y:S01]  /*1e80*/  ISETP.NE.AND P1, PT, R3.reuse, 0x4, PT ;  /* 0x000000040300780c */ /* 0x040fe20003f25270 */
[----:B------:R-:W-:Y:S02]  /*1e90*/  USEL UR6, URZ, 0x1, UP0 ;  /* 0x000000013f067887 */ /* 0x000fe40008000000 */
[----:B------:R-:W-:Y:S01]  /*1ea0*/  USEL UR5, UR5, URZ, UP0 ;  /* 0x0000003f05057287 */ /* 0x000fe20008000000 */
[----:B------:R-:W-:-:S03]  /*1eb0*/  SEL R3, R3, RZ, P1 ;  /* 0x000000ff03037207 */ /* 0x000fc60000800000 */
[----:B------:R-:W-:Y:S01]  /*1ec0*/  LOP3.LUT R7, R7, UR6, RZ, 0x3c, !PT ;  /* 0x0000000607077c12 */ /* 0x000fe2000f8e3cff */
[----:B------:R-:W-:Y:S07]  /*1ed0*/  @P2 BRA `(.L_x_29) ;  /* 0xfffffff800a82947 */ /* 0x000fee000383ffff */
.L_x_22:
[----:B------:R-:W3:Y:S02]  /*1ee0*/  LDC R0, c[0x0][0x28c] ;  /* 0x0000a300ff007b82 */ /* 0x000ee40000000800 */
[----:B---3--:R-:W-:-:S13]  /*1ef0*/  ISETP.GE.AND P1, PT, R0, 0x1, PT ;  /* 0x000000010000780c */ /* 0x008fda0003f26270 */
[----:B------:R-:W-:Y:S05]  /*1f00*/  @!P1 BRA `(.L_x_30) ;  /* 0x0000000000409947 */ /* 0x000fea0003800000 */
[----:B------:R-:W-:Y:S05]  /*1f10*/  @!P0 BRA `(.L_x_31) ;  /* 0x0000000000048947 */ /* 0x000fea0003800000 */
[----:B------:R-:W-:Y:S01]  /*1f20*/  BPT.TRAP 0x1 ;  /* 0x000000040000795c */ /* 0x000fe20000300000 */
.L_x_31:
[----:B------:R-:W-:Y:S01]  /*1f30*/  ISETP.NE.AND P0, PT, R23, RZ, PT ;  /* 0x000000ff1700720c */ /* 0x000fe20003f05270 */
[----:B------:R-:W-:-:S12]  /*1f40*/  UISETP.LT.AND UP1, UPT, UR40, 0x1, UPT ;  /* 0x000000012800788c */ /* 0x000fd8000bf21270 */
[----:B------:R-:W-:-:S05]  /*1f50*/  VOTEU.ANY UP0, P0 ;  /* 0x00000000003f7886 */ /* 0x000fca0000000100 */
[----:B------:R-:W-:-:S04]  /*1f60*/  @UP0 USEL UR4, UR40, 0x1, UP1 ;  /* 0x0000000128040887 */ /* 0x000fc80008800000 */
[----:B------:R-:W-:-:S06]  /*1f70*/  @UP0 UIADD3 UR4, UR39, UR40, -UR4 ;  /* 0x0000002827040290 */ /* 0x000fcc000fffe804 */
[----:B------:R-:W-:-:S04]  /*1f80*/  IMAD.U32 R0, RZ, RZ, UR4 ;  /* 0x00000004ff007e24 */ /* 0x000fc8000f8e00ff */
[----:B------:R-:W-:-:S05]  /*1f90*/  @P0 IMAD.SHL.U32 R0, R0, 0x8, RZ ;  /* 0x0000000800000824 */ /* 0x000fca00078e00ff */
[----:B------:R-:W-:-:S04]  /*1fa0*/  @P0 LOP3.LUT R0, R0, 0x18, RZ, 0xc0, !PT ;  /* 0x0000001800000812 */ /* 0x000fc800078ec0ff */
[----:B------:R-:W-:-:S04]  /*1fb0*/  @P0 IADD3 R3, R6, 0x20, R0 ;  /* 0x0000002006030810 */ /* 0x000fc80007ffe000 */
[----:B------:R-:W-:-:S04]  /*1fc0*/  @P0 PRMT R3, R152, 0x654, R3 ;  /* 0x0000065498030816 */ /* 0x000fc80000000003 */
[----:B------:R3:W-:Y:S01]  /*1fd0*/  @P0 SYNCS.ARRIVE.TRANS64.RED.A1T0 RZ, [R3+URZ], RZ ;  /* 0x000000ff03ff09a7 */ /* 0x0007e2000810043f */
[----:B------:R-:W-:-:S13]  /*1fe0*/  ISETP.GT.U32.AND P0, PT, R19, 0x1, PT ;  /* 0x000000011300780c */ /* 0x000fda0003f04070 */
[----:B---3--:R-:W-:Y:S05]  /*1ff0*/  @P0 BRA `(.L_x_30) ;  /* 0x0000000000040947 */ /* 0x008fea0003800000 */
[----:B------:R-:W-:Y:S01]  /*2000*/  BPT.TRAP 0x1 ;  /* 0x000000040000795c */ /* 0x000fe20000300000 */
.L_x_30:
[----:B------:R-:W3:Y:S01]  /*2010*/  LDC R6, c[0x0][0x288] ;  /* 0x0000a200ff067b82 */ /* 0x000ee20000000800 */
[--C-:B------:R-:W-:Y:S01]  /*2020*/  SHF.R.U32.HI R0, RZ, 0x2, R18.reuse ;  /* 0x00000002ff007819 */ /* 0x100fe20000011612 */
[----:B------:R-:W-:Y:S01]  /*2030*/  UIADD3 UR39, UR40, UR39, URZ ;  /* 0x0000002728277290 */ /* 0x000fe2000fffe03f */
[----:B01----:R-:W-:Y:S01]  /*2040*/  SHF.R.U32.HI R5, RZ, 0x7, R18 ;  /* 0x00000007ff057819 */ /* 0x003fe20000011612 */
[----:B------:R-:W-:Y:S01]  /*2050*/  IMAD.SHL.U32 R9, R153, 0x80, RZ ;  /* 0x0000008099097824 */ /* 0x000fe200078e00ff */
[----:B------:R-:W-:Y:S01]  /*2060*/  LOP3.LUT R3, R0, 0x7, RZ, 0xc0, !PT ;  /* 0x0000000700037812 */ /* 0x000fe200078ec0ff */
[----:B------:R-:W-:Y:S01]  /*2070*/  USHF.R.U32.HI UR4, URZ, 0x2, UR39 ;  /* 0x000000023f047899 */ /* 0x000fe20008011627 */
[----:B------:R-:W-:Y:S01]  /*2080*/  LOP3.LUT R4, R18, 0x60, RZ, 0xc0, !PT ;  /* 0x0000006012047812 */ /* 0x000fe200078ec0ff */
[----:B------:R-:W-:Y:S01]  /*2090*/  IMAD.SHL.U32 R11, R154, 0x100, RZ ;  /* 0x000001009a0b7824 */ /* 0x000fe200078e00ff */
[----:B------:R-:W-:Y:S01]  /*20a0*/  LOP3.LUT R0, R5, 0x1, RZ, 0xc0, !PT ;  /* 0x0000000105007812 */ /* 0x000fe200078ec0ff */
[----:B------:R-:W-:Y:S01]  /*20b0*/  ULOP3.LUT UR4, UR4, 0x1, URZ, 0xc0, !UPT ;  /* 0x0000000104047892 */ /* 0x000fe2000f8ec03f */
[----:B------:R-:W-:Y:S01]  /*20c0*/  SHF.R.U32.HI R8, RZ, 0x1, R4 ;  /* 0x00000001ff087819 */ /* 0x000fe20000011604 */
[----:B------:R-:W-:Y:S01]  /*20d0*/  IMAD.SHL.U32 R14, R18, 0x2, RZ ;  /* 0x00000002120e7824 */ /* 0x000fe200078e00ff */
[----:B------:R-:W-:Y:S01]  /*20e0*/  ULDC UR8, c[0x0][0x284] ;  /* 0x0000a10000087ab9 */ /* 0x000fe20000000800 */
[----:B------:R-:W-:Y:S01]  /*20f0*/  IMAD.SHL.U32 R4, R0, 0x40, RZ ;  /* 0x0000004000047824 */ /* 0x000fe200078e00ff */
[----:B------:R-:W-:Y:S01]  /*2100*/  UISETP.GT.U32.AND UP1, UPT, UR39, 0x3, UPT ;  /* 0x000000032700788c */ /* 0x000fe2000bf24070 */
[--C-:B------:R-:W-:Y:S01]  /*2110*/  IADD3 R5, RZ, -R8, -R3.reuse ;  /* 0x80000008ff057210 */ /* 0x100fe20007ffe803 */
[----:B------:R-:W-:Y:S01]  /*2120*/  UISETP.NE.U32.AND UP0, UPT, UR4, 0x1, UPT ;  /* 0x000000010400788c */ /* 0x000fe2000bf05070 */
[----:B------:R-:W-:Y:S01]  /*2130*/  SHF.R.S32.HI R162, RZ, 0x1f, R22 ;  /* 0x0000001fffa27819 */ /* 0x000fe20000011416 */
[----:B------:R-:W-:Y:S01]  /*2140*/  ULDC.64 UR6, c[0x0][0x5d0] ;  /* 0x0001740000067ab9 */ /* 0x000fe20000000a00 */
[----:B------:R-:W-:Y:S01]  /*2150*/  LOP3.LUT R3, R4, 0x40, R3, 0xe2, !PT ;  /* 0x0000004004037812 */ /* 0x000fe200078ee203 */
[----:B------:R-:W-:Y:S01]  /*2160*/  UISETP.LT.U32.AND UP1, UPT, UR40, 0x4, UP1 ;  /* 0x000000042800788c */ /* 0x000fe20008f21070 */
[C---:B------:R-:W-:Y:S01]  /*2170*/  LOP3.LUT R14, R9.reuse, 0x6, R14, 0xf8, !PT ;  /* 0x00000006090e7812 */ /* 0x040fe200078ef80e */
[----:B------:R-:W-:Y:S01]  /*2180*/  UISETP.GT.U32.AND UP0, UPT, UR40, 0x3, !UP0 ;  /* 0x000000032800788c */ /* 0x000fe2000c704070 */
[----:B---3--:R-:W-:Y:S01]  /*2190*/  ISETP.GE.AND P0, PT, R9, R6, PT ;  /* 0x000000060900720c */ /* 0x008fe20003f06270 */
[----:B------:R-:W-:Y:S01]  /*21a0*/  IMAD R7, R162, UR6, RZ ;  /* 0x00000006a2077c24 */ /* 0x000fe2000f8e02ff */
[----:B------:R-:W-:Y:S01]  /*21b0*/  LOP3.LUT R4, R18, 0x3, RZ, 0xc0, !PT ;  /* 0x0000000312047812 */ /* 0x000fe200078ec0ff */
[----:B------:R-:W-:Y:S01]  /*21c0*/  IMAD R0, R0, -0x40, R5 ;  /* 0xffffffc000007824 */ /* 0x000fe200078e0205 */
[C---:B------:R-:W-:Y:S01]  /*21d0*/  ISETP.GE.OR P0, PT, R11.reuse, UR8, P0 ;  /* 0x000000080b007c0c */ /* 0x040fe20008706670 */
[----:B------:R-:W-:Y:S01]  /*21e0*/  USEL UR5, URZ, 0x1, !UP1 ;  /* 0x000000013f057887 */ /* 0x000fe2000c800000 */
[----:B------:R-:W-:Y:S01]  /*21f0*/  SHF.R.S32.HI R15, RZ, 0x1f, R14 ;  /* 0x0000001fff0f7819 */ /* 0x000fe2000001140e */
[----:B------:R-:W-:Y:S01]  /*2200*/  IMAD R10, R4, -0x2, R6 ;  /* 0xfffffffe040a7824 */ /* 0x000fe200078e0206 */
[----:B------:R-:W-:Y:S01]  /*2210*/  USEL UR4, URZ, 0x1, !UP0 ;  /* 0x000000013f047887 */ /* 0x000fe2000c000000 */
[----:B------:R-:W-:Y:S01]  /*2220*/  IMAD.WIDE R4, R154, 0x100, RZ ;  /* 0x000001009a047825 */ /* 0x000fe200078e02ff */
[----:B------:R-:W-:Y:S01]  /*2230*/  ULOP3.LUT UR39, UR39, 0x3, URZ, 0xc0, !UPT ;  /* 0x0000000327277892 */ /* 0x000fe2000f8ec03f */
[----:B------:R-:W-:Y:S01]  /*2240*/  IADD3 R0, -R11, UR8, R0 ;  /* 0x000000080b007c10 */ /* 0x000fe2000fffe100 */
[----:B------:R-:W-:Y:S01]  /*2250*/  ULOP3.LUT UR38, UR4, UR38, UR5, 0x96, !UPT ;  /* 0x0000002604267292 */ /* 0x000fe2000f8e9605 */
[----:B------:R-:W-:Y:S01]  /*2260*/  IMAD R13, R22, UR7, R7 ;  /* 0x00000007160d7c24 */ /* 0x000fe2000f8e0207 */
[----:B------:R-:W-:Y:S01]  /*2270*/  LOP3.LUT R153, R4, R3, R8, 0xfe, !PT ;  /* 0x0000000304997212 */ /* 0x000fe200078efe08 */
[----:B------:R-:W-:-:S04]  /*2280*/  IMAD.WIDE.U32 R6, R22, UR6, R14 ;  /* 0x0000000616067c25 */ /* 0x000fc8000f8e000e */
[----:B------:R-:W-:Y:S02]  /*2290*/  IMAD.IADD R7, R7, 0x1, R13 ;  /* 0x0000000107077824 */ /* 0x000fe400078e020d */
[----:B------:R-:W-:Y:S02]  /*22a0*/  IMAD.IADD R3, R10, 0x1, -R9 ;  /* 0x000000010a037824 */ /* 0x000fe400078e0a09 */
[----:B------:R-:W-:Y:S01]  /*22b0*/  IMAD.MOV.U32 R154, RZ, RZ, -0x1 ;  /* 0xffffffffff9a7424 */ /* 0x000fe200078e00ff */
[----:B------:R-:W-:Y:S06]  /*22c0*/  @P0 BRA `(.L_x_32) ;  /* 0x0000006000f40947 */ /* 0x000fec0003800000 */
[----:B------:R-:W0:Y:S01]  /*22d0*/  LDC.64 R20, c[0x0][0x5c8] ;  /* 0x00017200ff147b82 */ /* 0x000e220000000a00 */
[----:B------:R-:W-:Y:S01]  /*22e0*/  ULDC.64 UR4, c[0x0][0x5c0] ;  /* 0x0001700000047ab9 */ /* 0x000fe20000000a00 */
[----:B------:R-:W-:Y:S01]  /*22f0*/  BSSY B0, `(.L_x_32) ;  /* 0x000063a000007945 */ /* 0x000fe20003800000 */
[-C--:B0-----:R-:W-:Y:S01]  /*2300*/  IMAD R8, R5, R20.reuse, RZ ;  /* 0x0000001405087224 */ /* 0x081fe200078e02ff */
[----:B------:R-:W-:Y:S01]  /*2310*/  SHF.L.U64.HI R13, R20, 0x3, R21 ;  /* 0x00000003140d7819 */ /* 0x000fe20000010215 */
[----:B------:R-:W-:-:S04]  /*2320*/  IMAD.WIDE.U32 R6, R153, R20, R6 ;  /* 0x0000001499067225 */ /* 0x000fc800078e0006 */
[----:B------:R-:W-:Y:S01]  /*2330*/  IMAD R9, R153, R21, R8 ;  /* 0x0000001599097224 */ /* 0x000fe200078e0208 */
[----:B------:R-:W-:Y:S01]  /*2340*/  IADD3 R160, P0, R6, UR4, RZ ;  /* 0x0000000406a07c10 */ /* 0x000fe2000ff1e0ff */
[C---:B------:R-:W-:Y:S02]  /*2350*/  IMAD.SHL.U32 R11, R20.reuse, 0x8, RZ ;  /* 0x00000008140b7824 */ /* 0x040fe400078e00ff */
[----:B------:R-:W-:Y:S01]  /*2360*/  IMAD.IADD R9, R7, 0x1, R9 ;  /* 0x0000000107097824 */ /* 0x000fe200078e0209 */
[-C--:B------:R-:W-:Y:S02]  /*2370*/  LEA R6, P2, R20, R160.reuse, 0x7 ;  /* 0x000000a014067211 */ /* 0x080fe400078438ff */
[----:B------:R-:W-:Y:S02]  /*2380*/  IADD3 R8, P1, R11, R160, RZ ;  /* 0x000000a00b087210 */ /* 0x000fe40007f3e0ff */
[----:B------:R-:W-:Y:S02]  /*2390*/  IADD3.X R161, R9, UR5, RZ, P0, !PT ;  /* 0x0000000509a17c10 */ /* 0x000fe400087fe4ff */
[----:B-----5:R-:W-:-:S02]  /*23a0*/  ISETP.NE.AND P0, PT, R156, RZ, PT ;  /* 0x000000ff9c00720c */ /* 0x020fc40003f05270 */
[----:B------:R-:W-:Y:S01]  /*23b0*/  LEA.HI.X R7, R20, R161, R21, 0x7, P2 ;  /* 0x000000a114077211 */ /* 0x000fe200010f3c15 */
[----:B------:R-:W-:Y:S01]  /*23c0*/  IMAD.X R9, R13, 0x1, R161, P1 ;  /* 0x000000010d097824 */ /* 0x000fe200008e06a1 */
[----:B------:R-:W-:-:S05]  /*23d0*/  IADD3 R10, P2, R11, R6, RZ ;  /* 0x000000060b0a7210 */ /* 0x000fca0007f5e0ff */
[----:B------:R-:W-:-:S04]  /*23e0*/  IMAD.X R11, R13, 0x1, R7, P2 ;  /* 0x000000010d0b7824 */ /* 0x000fc800010e0607 */
[----:B------:R-:W-:Y:S05]  /*23f0*/  @!P0 BRA `(.L_x_33) ;  /* 0x0000004800948947 */ /* 0x000fea0003800000 */
[----:B------:R-:W0:Y:S01]  /*2400*/  LDC.64 R158, c[0x0][0x5b0] ;  /* 0x00016c00ff9e7b82 */ /* 0x000e220000000a00 */
[----:B------:R-:W-:Y:S01]  /*2410*/  ULDC.64 UR4, c[0x0][0x5b8] ;  /* 0x00016e0000047ab9 */ /* 0x000fe20000000a00 */
[----:B------:R-:W-:Y:S01]  /*2420*/  ISETP.GE.AND P0, PT, R0, 0x1, PT ;  /* 0x000000010000780c */ /* 0x000fe20003f06270 */
[----:B------:R-:W-:Y:S01]  /*2430*/  IMAD R21, R162, UR4, RZ ;  /* 0x00000004a2157c24 */ /* 0x000fe2000f8e02ff */
[----:B------:R-:W-:Y:S01]  /*2440*/  BSSY B1, `(.L_x_34) ;  /* 0x0000010000017945 */ /* 0x000fe20003800000 */
[C---:B------:R-:W-:Y:S01]  /*2450*/  IMAD.WIDE.U32 R14, R22.reuse, UR4, R14 ;  /* 0x00000004160e7c25 */ /* 0x040fe2000f8e000e */
[----:B------:R-:W-:Y:S02]  /*2460*/  ISETP.LT.OR P3, PT, R3, 0x1, !P0 ;  /* 0x000000010300780c */ /* 0x000fe40004761670 */
[----:B------:R-:W1:Y:S01]  /*2470*/  LDC.64 R12, c[0x0][0x5a8] ;  /* 0x00016a00ff0c7b82 */ /* 0x000e620000000a00 */
[----:B------:R-:W-:Y:S02]  /*2480*/  IMAD R21, R22, UR5, R21 ;  /* 0x0000000516157c24 */ /* 0x000fe4000f8e0215 */
[----:B------:R-:W-:-:S02]  /*2490*/  IMAD.MOV.U32 R20, RZ, RZ, R14 ;  /* 0x000000ffff147224 */ /* 0x000fc400078e000e */
[----:B------:R-:W-:Y:S02]  /*24a0*/  IMAD.IADD R21, R15, 0x1, R21 ;  /* 0x000000010f157824 */ /* 0x000fe400078e0215 */
[-C--:B0-----:R-:W-:Y:S01]  /*24b0*/  IMAD R22, R5, R158.reuse, RZ ;  /* 0x0000009e05167224 */ /* 0x081fe200078e02ff */
[----:B------:R-:W-:Y:S01]  /*24c0*/  SHF.L.U64.HI R165, R158, 0x3, R159 ;  /* 0x000000039ea57819 */ /* 0x000fe2000001029f */
[----:B------:R-:W-:-:S04]  /*24d0*/  IMAD.WIDE.U32 R162, R153, R158, R20 ;  /* 0x0000009e99a27225 */ /* 0x000fc800078e0014 */
[----:B------:R-:W-:Y:S01]  /*24e0*/  IMAD R171, R153, R159, R22 ;  /* 0x0000009f99ab7224 */ /* 0x000fe200078e0216 */
[----:B-1----:R-:W-:Y:S01]  /*24f0*/  IADD3 R162, P1, R162, R12, RZ ;  /* 0x0000000ca2a27210 */ /* 0x002fe20007f3e0ff */
[----:B------:R-:W-:-:S03]  /*2500*/  IMAD.SHL.U32 R164, R158, 0x8, RZ ;  /* 0x000000089ea47824 */ /* 0x000fc600078e00ff */
[----:B------:R-:W-:Y:S01]  /*2510*/  IADD3.X R163, R13, R163, R171, P1, !PT ;  /* 0x000000a30da37210 */ /* 0x000fe20000ffe4ab */
[----:B------:R-:W-:Y:S08]  /*2520*/  @P3 BRA `(.L_x_35) ;  /* 0x0000000000043947 */ /* 0x000ff00003800000 */
[----:B--2---:R0:W5:Y:S02]  /*2530*/  LDG.E.U8 R157, desc[UR36][R162.64] ;  /* 0x00000024a29d7981 */ /* 0x004164000c1e1100 */
.L_x_35:
[----:B------:R-:W-:Y:S05]  /*2540*/  BSYNC B1 ;  /* 0x0000000000017941 */ /* 0x000fea0003800000 */
.L_x_34:
[----:B-----5:R-:W-:Y:S01]  /*2550*/  LOP3.LUT R22, R157, 0xffff, RZ, 0xc0, !PT ;  /* 0x0000ffff9d167812 */ /* 0x020fe200078ec0ff */
[----:B------:R-:W-:Y:S01]  /*2560*/  IMAD.WIDE.U32 R166, R153, R158, R164 ;  /* 0x0000009e99a67225 */ /* 0x000fe200078e00a4 */
[----:B------:R-:W-:Y:S01]  /*2570*/  ISETP.LT.OR P4, PT, R3, 0x2, !P0 ;  /* 0x000000020300780c */ /* 0x000fe20004781670 */
[----:B------:R-:W-:Y:S01]  /*2580*/  BSSY B1, `(.L_x_36) ;  /* 0x000000e000017945 */ /* 0x000fe20003800000 */
[----:B------:R-:W-:Y:S01]  /*2590*/  PRMT R169, R22, 0x8880, RZ ;  /* 0x0000888016a97816 */ /* 0x000fe200000000ff */
[----:B------:R-:W-:Y:S01]  /*25a0*/  IMAD.IADD R167, R171, 0x1, R167 ;  /* 0x00000001aba77824 */ /* 0x000fe200078e02a7 */
[----:B------:R-:W-:Y:S02]  /*25b0*/  IADD3 R166, P2, P5, R14, R12, R166 ;  /* 0x0000000c0ea67210 */ /* 0x000fe40007d5e0a6 */
[----:B------:R-:W-:Y:S01]  /*25c0*/  ISETP.GE.AND P1, PT, R0, 0x9, PT ;  /* 0x000000090000780c */ /* 0x000fe20003f26270 */
[----:B------:R-:W-:Y:S01]  /*25d0*/  IMAD R22, R169, R156, RZ ;  /* 0x0000009ca9167224 */ /* 0x000fe200078e02ff */
[----:B------:R-:W-:-:S02]  /*25e0*/  IADD3.X R167, R21, R13, R167, P2, P5 ;  /* 0x0000000d15a77210 */ /* 0x000fc400017ea4a7 */
[----:B------:R-:W-:Y:S01]  /*25f0*/  ISETP.LT.OR P2, PT, R3, 0x1, !P1 ;  /* 0x000000010300780c */ /* 0x000fe20004f41670 */
[----:B------:R-:W-:-:S05]  /*2600*/  @!P3 IMAD R169, R88, R155, R22 ;  /* 0x0000009b58a9b224 */ /* 0x000fca00078e0216 */
[----:B------:R1:W-:Y:S01]  /*2610*/  @!P3 STG.E.U8 desc[UR36][R160.64], R169 ;  /* 0x000000a9a000b986 */ /* 0x0003e2000c101124 */
[----:B------:R-:W-:Y:S06]  /*2620*/  @P4 BRA `(.L_x_37) ;  /* 0x00000000000c4947 */ /* 0x000fec0003800000 */
[----:B--2---:R-:W1:Y:S02]  /*2630*/  LDG.E.U8 R157, desc[UR36][R162.64+0x1] ;  /* 0x00000124a29d7981 */ /* 0x004e64000c1e1100 */
[----:B-1----:R-:W-:-:S05]  /*2640*/  PRMT R169, R157, 0x8880, RZ ;  /* 0x000088809da97816 */ /* 0x002fca00000000ff */
[----:B------:R-:W-:-:S07]  /*2650*/  IMAD R22, R169, R156, RZ ;  /* 0x0000009ca9167224 */ /* 0x000fce00078e02ff */
.L_x_37:
[----:B------:R-:W-:Y:S05]  /*2660*/  BSYNC B1 ;  /* 0x0000000000017941 */ /* 0x000fea0003800000 */
.L_x_36:
[----:B------:R-:W-:Y:S01]  /*2670*/  @!P4 IMAD R89, R89, R155, R22 ;  /* 0x0000009b5959c224 */ /* 0x000fe200078e0216 */
[----:B------:R-:W-:Y:S04]  /*2680*/  BSSY B1, `(.L_x_38) ;  /* 0x0000006000017945 */ /* 0x000fe80003800000 */
[----:B------:R3:W-:Y:S01]  /*2690*/  @!P4 STG.E.U8 desc[UR36][R160.64+0x1], R89 ;  /* 0x00000159a000c986 */ /* 0x0007e2000c101124 */
[----:B------:R-:W-:Y:S05]  /*26a0*/  @P2 BRA `(.L_x_39) ;  /* 0x00000000000c2947 */ /* 0x000fea0003800000 */
[----:B--2---:R-:W3:Y:S02]  /*26b0*/  LDG.E.U8 R157, desc[UR36][R166.64] ;  /* 0x00000024a69d7981 */ /* 0x004ee4000c1e1100 */
[----:B---3--:R-:W-:-:S05]  /*26c0*/  PRMT R89, R157, 0x8880, RZ ;  /* 0x000088809d597816 */ /* 0x008fca00000000ff */
[----:B------:R-:W-:-:S07]  /*26d0*/  IMAD R22, R89, R156, RZ ;  /* 0x0000009c59167224 */ /* 0x000fce00078e02ff */
.L_x_39:
[----:B------:R-:W-:Y:S05]  /*26e0*/  BSYNC B1 ;  /* 0x0000000000017941 */ /* 0x000fea0003800000 */
.L_x_38:
[C---:B------:R-:W-:Y:S01]  /*26f0*/  ISETP.LT.OR P4, PT, R3.reuse, 0x2, !P1 ;  /* 0x000000020300780c */ /* 0x040fe20004f81670 */
[----:B---3--:R-:W-:Y:S01]  /*2700*/  @!P2 IMAD R89, R90, R155, R22 ;  /* 0x0000009b5a59a224 */ /* 0x008fe200078e0216 */
[----:B------:R-:W-:Y:S01]  /*2710*/  BSSY B1, `(.L_x_40) ;  /* 0x0000009000017945 */ /* 0x000fe20003800000 */
[C---:B------:R-:W-:Y:S02]  /*2720*/  ISETP.LT.OR P3, PT, R3.reuse, 0x9, !P0 ;  /* 0x000000090300780c */ /* 0x040fe40004761670 */
[C---:B------:R-:W-:Y:S01]  /*2730*/  ISETP.LT.OR P5, PT, R3.reuse, 0xa, !P0 ;  /* 0x0000000a0300780c */ /* 0x040fe200047a1670 */
[----:B------:R3:W-:Y:S01]  /*2740*/  @!P2 STG.E.U8 desc[UR36][R8.64], R89 ;  /* 0x000000590800a986 */ /* 0x0007e2000c101124 */
[----:B------:R-:W-:-:S06]  /*2750*/  ISETP.LT.OR P2, PT, R3, 0x9, !P1 ;  /* 0x000000090300780c */ /* 0x000fcc0004f41670 */
[----:B------:R-:W-:Y:S07]  /*2760*/  @P4 BRA `(.L_x_41) ;  /* 0x00000000000c4947 */ /* 0x000fee0003800000 */
[----:B--2---:R-:W3:Y:S02]  /*2770*/  LDG.E.U8 R157, desc[UR36][R166.64+0x1] ;  /* 0x00000124a69d7981 */ /* 0x004ee4000c1e1100 */
[----:B---3--:R-:W-:-:S05]  /*2780*/  PRMT R89, R157, 0x8880, RZ ;  /* 0x000088809d597816 */ /* 0x008fca00000000ff */
[----:B------:R-:W-:-:S07]  /*2790*/  IMAD R22, R89, R156, RZ ;  /* 0x0000009c59167224 */ /* 0x000fce00078e02ff */
.L_x_41:
[----:B------:R-:W-:Y:S05]  /*27a0*/  BSYNC B1 ;  /* 0x0000000000017941 */ /* 0x000fea0003800000 */
.L_x_40:
[----:B------:R-:W-:Y:S01]  /*27b0*/  @!P4 IMAD R91, R91, R155, R22 ;  /* 0x0000009b5b5bc224 */ /* 0x000fe200078e0216 */
[----:B------:R-:W-:Y:S04]  /*27c0*/  BSSY B1, `(.L_x_42) ;  /* 0x0000006000017945 */ /* 0x000fe80003800000 */
[----:B------:R4:W-:Y:S01]  /*27d0*/  @!P4 STG.E.U8 desc[UR36][R8.64+0x1], R91 ;  /* 0x0000015b0800c986 */ /* 0x0009e2000c101124 */
[----:B------:R-:W-:Y:S05]  /*27e0*/  @P3 BRA `(.L_x_43) ;  /* 0x00000000000c3947 */ /* 0x000fea0003800000 */
[----:B--2---:R-:W3:Y:S02]  /*27f0*/  LDG.E.U8 R157, desc[UR36][R162.64+0x8] ;  /* 0x00000824a29d7981 */ /* 0x004ee4000c1e1100 */
[----:B---3--:R-:W-:-:S05]  /*2800*/  PRMT R89, R157, 0x8880, RZ ;  /* 0x000088809d597816 */ /* 0x008fca00000000ff */
[----:B------:R-:W-:-:S07]  /*2810*/  IMAD R22, R89, R156, RZ ;  /* 0x0000009c59167224 */ /* 0x000fce00078e02ff */
.L_x_43:
[----:B------:R-:W-:Y:S05]  /*2820*/  BSYNC B1 ;  /* 0x0000000000017941 */ /* 0x000fea0003800000 */
.L_x_42:
[----:B---3--:R-:W-:Y:S01]  /*2830*/  @!P3 IMAD R89, R92, R155, R22 ;  /* 0x0000009b5c59b224 */ /* 0x008fe200078e0216 */
[----:B------:R-:W-:Y:S04]  /*2840*/  BSSY B1, `(.L_x_44) ;  /* 0x0000006000017945 */ /* 0x000fe80003800000 */
[----:B------:R3:W-:Y:S01]  /*2850*/  @!P3 STG.E.U8 desc[UR36][R160.64+0x8], R89 ;  /* 0x00000859a000b986 */ /* 0x0007e2000c101124 */
[----:B------:R-:W-:Y:S05]  /*2860*/  @P5 BRA `(.L_x_45) ;  /* 0x00000000000c5947 */ /* 0x000fea0003800000 */
[----:B--2---:R-:W3:Y:S02]  /*2870*/  LDG.E.U8 R157, desc[UR36][R162.64+0x9] ;  /* 0x00000924a29d7981 */ /* 0x004ee4000c1e1100 */
[----:B---3--:R-:W-:-:S05]  /*2880*/  PRMT R89, R157, 0x8880, RZ ;  /* 0x000088809d597816 */ /* 0x008fca00000000ff */
[----:B------:R-:W-:-:S07]  /*2890*/  IMAD R22, R89, R156, RZ ;  /* 0x0000009c59167224 */ /* 0x000fce00078e02ff */
.L_x_45:
[----:B------:R-:W-:Y:S05]  /*28a0*/  BSYNC B1 ;  /* 0x0000000000017941 */ /* 0x000fea0003800000 */
.L_x_44:
[----:B------:R-:W-:Y:S01]  /*28b0*/  @!P5 IMAD R93, R93, R155, R22 ;  /* 0x0000009b5d5dd224 */ /* 0x000fe200078e0216 */
[----:B------:R-:W-:Y:S04]  /*28c0*/  BSSY B1, `(.L_x_46) ;  /* 0x0000006000017945 */ /* 0x000fe80003800000 */
[----:B------:R0:W-:Y:S01]  /*28d0*/  @!P5 STG.E.U8 desc[UR36][R160.64+0x9], R93 ;  /* 0x0000095da000d986 */ /* 0x0001e2000c101124 */
[----:B------:R-:W-:Y:S05]  /*28e0*/  @P2 BRA `(.L_x_47) ;  /* 0x00000000000c2947 */ /* 0x000fea0003800000 */
[----:B--2---:R-:W3:Y:S02]  /*28f0*/  LDG.E.U8 R157, desc[UR36][R166.64+0x8] ;  /* 0x00000824a69d7981 */ /* 0x004ee4000c1e1100 */
[----:B---3--:R-:W-:-:S05]  /*2900*/  PRMT R89, R157, 0x8880, RZ ;  /* 0x000088809d597816 */ /* 0x008fca00000000ff */
[----:B------:R-:W-:-:S07]  /*2910*/  IMAD R22, R89, R156, RZ ;  /* 0x0000009c59167224 */ /* 0x000fce00078e02ff */
.L_x_47:
[----:B------:R-:W-:Y:S05]  /*2920*/  BSYNC B1 ;  /* 0x0000000000017941 */ /* 0x000fea0003800000 */
.L_x_46:
        /* <DEDUP_REMOVED lines=11> */
.L_x_49:
[----:B------:R-:W-:Y:S05]  /*29e0*/  BSYNC B1 ;  /* 0x0000000000017941 */ /* 0x000fea0003800000 */
.L_x_48:
[----:B------:R-:W-:Y:S01]  /*29f0*/  @!P4 IMAD R95, R95, R155, R22 ;  /* 0x0000009b5f5fc224 */ /* 0x000fe200078e0216 */
[----:B------:R-:W-:Y:S04]  /*2a00*/  BSSY B1, `(.L_x_50) ;  /* 0x0000006000017945 */ /* 0x000fe80003800000 */
[----:B------:R0:W-:Y:S01]  /*2a10*/  @!P4 STG.E.U8 desc[UR36][R8.64+0x9], R95 ;  /* 0x0000095f0800c986 */ /* 0x0001e2000c101124 */
[----:B------:R-:W-:Y:S05]  /*2a20*/  @P3 BRA `(.L_x_51) ;  /* 0x00000000000c3947 */ /* 0x000fea0003800000 */
[----:B--2---:R-:W3:Y:S02]  /*2a30*/  LDG.E.U8 R157, desc[UR36][R162.64+0x10] ;  /* 0x00001024a29d7981 */ /* 0x004ee4000c1e1100 */
[----:B---3--:R-:W-:-:S05]  /*2a40*/  PRMT R89, R157, 0x8880, RZ ;  /* 0x000088809d597816 */ /* 0x008fca00000000ff */
[----:B------:R-:W-:-:S07]  /*2a50*/  IMAD R22, R89, R156, RZ ;  /* 0x0000009c59167224 */ /* 0x000fce00078e02ff */
.L_x_51:
[----:B------:R-:W-:Y:S05]  /*2a60*/  BSYNC B1 ;  /* 0x0000000000017941 */ /* 0x000fea0003800000 */
.L_x_50:
[----:B---3--:R-:W-:Y:S01]  /*2a70*/  @!P3 IMAD R89, R96, R155, R22 ;  /* 0x0000009b6059b224 */ /* 0x008fe200078e0216 */
[----:B------:R-:W-:Y:S04]  /*2a80*/  BSSY B1, `(.L_x_52) ;  /* 0x0000006000017945 */ /* 0x000fe80003800000 */
[----:B------:R3:W-:Y:S01]  /*2a90*/  @!P3 STG.E.U8 desc[UR36][R160.64+0x10], R89 ;  /* 0x00001059a000b986 */ /* 0x0007e2000c101124 */
[----:B------:R-:W-:Y:S05]  /*2aa0*/  @P5 BRA `(.L_x_53) ;  /* 0x00000000000c5947 */ /* 0x000fea0003800000 */
[----:B--2---:R-:W3:Y:S02]  /*2ab0*/  LDG.E.U8 R157, desc[UR36][R162.64+0x11] ;  /* 0x00001124a29d7981 */ /* 0x004ee4000c1e1100 */
[----:B---3--:R-:W-:-:S05]  /*2ac0*/  PRMT R89, R157, 0x8880, RZ ;  /* 0x000088809d597816 */ /* 0x008fca00000000ff */
[----:B------:R-:W-:-:S07]  /*2ad0*/  IMAD R22, R89, R156, RZ ;  /* 0x0000009c59167224 */ /* 0x000fce00078e02ff */
.L_x_53:
[----:B------:R-:W-:Y:S05]  /*2ae0*/  BSYNC B1 ;  /* 0x0000000000017941 */ /* 0x000fea0003800000 */
.L_x_52:
[----:B------:R-:W-:Y:S01]  /*2af0*/  @!P5 IMAD R97, R97, R155, R22 ;  /* 0x0000009b6161d224 */ /* 0x000fe200078e0216 */
[----:B------:R-:W-:Y:S04]  /*2b00*/  BSSY B1, `(.L_x_54) ;  /* 0x0000006000017945 */ /* 0x000fe80003800000 */
[----:B------:R0:W-:Y:S01]  /*2b10*/  @!P5 STG.E.U8 desc[UR36][R160.64+0x11], R97 ;  /* 0x00001161a000d986 */ /* 0x0001e2000c101124 */
[----:B------:R-:W-:Y:S05]  /*2b20*/  @P2 BRA `(.L_x_55) ;  /* 0x00000000000c2947 */ /* 0x000fea0003800000 */
[----:B--2---:R-:W3:Y:S02]  /*2b30*/  LDG.E.U8 R157, desc[UR36][R166.64+0x10] ;  /* 0x00001024a69d7981 */ /* 0x004ee4000c1e1100 */
[----:B---3--:R-:W-:-:S05]  /*2b40*/  PRMT R89, R157, 0x8880, RZ ;  /* 0x000088809d597816 */ /* 0x008fca00000000ff */
[----:B------:R-:W-:-:S07]  /*2b50*/  IMAD R22, R89, R156, RZ ;  /* 0x0000009c59167224 */ /* 0x000fce00078e02ff */
.L_x_55:
[----:B------:R-:W-:Y:S05]  /*2b60*/  BSYNC B1 ;  /* 0x0000000000017941 */ /* 0x000fea0003800000 */
.L_x_54:
        /* <DEDUP_REMOVED lines=11> */
.L_x_57:
[----:B------:R-:W-:Y:S05]  /*2c20*/  BSYNC B1 ;  /* 0x0000000000017941 */ /* 0x000fea0003800000 */
.L_x_56:
[----:B------:R-:W-:Y:S01]  /*2c30*/  @!P4 IMAD R99, R99, R155, R22 ;  /* 0x0000009b6363c224 */ /* 0x000fe200078e0216 */
[----:B------:R-:W-:Y:S04]  /*2c40*/  BSSY B1, `(.L_x_58) ;  /* 0x0000006000017945 */ /* 0x000fe80003800000 */
[----:B------:R0:W-:Y:S01]  /*2c50*/  @!P4 STG.E.U8 desc[UR36][R8.64+0x11], R99 ;  /* 0x000011630800c986 */ /* 0x0001e2000c101124 */
[----:B------:R-:W-:Y:S05]  /*2c60*/  @P3 BRA `(.L_x_59) ;  /* 0x00000000000c3947 */ /* 0x000fea0003800000 */
[----:B--2---:R-:W3:Y:S02]  /*2c70*/  LDG.E.U8 R157, desc[UR36][R162.64+0x18] ;  /* 0x00001824a29d7981 */ /* 0x004ee4000c1e1100 */
[----:B---3--:R-:W-:-:S05]  /*2c80*/  PRMT R89, R157, 0x8880, RZ ;  /* 0x000088809d597816 */ /* 0x008fca00000000ff */
[----:B------:R-:W-:-:S07]  /*2c90*/  IMAD R22, R89, R156, RZ ;  /* 0x0000009c59167224 */ /* 0x000fce00078e02ff */
.L_x_59:
[----:B------:R-:W-:Y:S05]  /*2ca0*/  BSYNC B1 ;  /* 0x0000000000017941 */ /* 0x000fea0003800000 */
.L_x_58:
[----:B---3--:R-:W-:Y:S01]  /*2cb0*/  @!P3 IMAD R89, R100, R155, R22 ;  /* 0x0000009b6459b224 */ /* 0x008fe200078e0216 */
[----:B------:R-:W-:Y:S04]  /*2cc0*/  BSSY B1, `(.L_x_60) ;  /* 0x0000006000017945 */ /* 0x000fe80003800000 */
[----:B------:R3:W-:Y:S01]  /*2cd0*/  @!P3 STG.E.U8 desc[UR36][R160.64+0x18], R89 ;  /* 0x00001859a000b986 */ /* 0x0007e2000c101124 */
[----:B------:R-:W-:Y:S05]  /*2ce0*/  @P5 BRA `(.L_x_61) ;  /* 0x00000000000c5947 */ /* 0x000fea0003800000 */
[----:B--2---:R-:W3:Y:S02]  /*2cf0*/  LDG.E.U8 R157, desc[UR36][R162.64+0x19] ;  /* 0x00001924a29d7981 */ /* 0x004ee4000c1e1100 */
[----:B---3--:R-:W-:-:S05]  /*2d00*/  PRMT R89, R157, 0x8880, RZ ;  /* 0x000088809d597816 */ /* 0x008fca00000000ff */
[----:B------:R-:W-:-:S07]  /*2d10*/  IMAD R22, R89, R156, RZ ;  /* 0x0000009c59167224 */ /* 0x000fce00078e02ff */
.L_x_61:
[----:B------:R-:W-:Y:S05]  /*2d20*/  BSYNC B1 ;  /* 0x0000000000017941 */ /* 0x000fea0003800000 */
.L_x_60:
[----:B------:R-:W-:Y:S01]  /*2d30*/  @!P5 IMAD R101, R101, R155, R22 ;  /* 0x0000009b6565d224 */ /* 0x000fe200078e0216 */
[----:B------:R-:W-:Y:S04]  /*2d40*/  BSSY B1, `(.L_x_62) ;  /* 0x0000006000017945 */ /* 0x000fe80003800000 */
[----:B------:R0:W-:Y:S01]  /*2d50*/  @!P5 STG.E.U8 desc[UR36][R160.64+0x19], R101 ;  /* 0x00001965a000d986 */ /* 0x0001e2000c101124 */
[----:B------:R-:W-:Y:S05]  /*2d60*/  @P2 BRA `(.L_x_63) ;  /* 0x00000000000c2947 */ /* 0x000fea0003800000 */
[----:B--2---:R-:W3:Y:S02]  /*2d70*/  LDG.E.U8 R157, desc[UR36][R166.64+0x18] ;  /* 0x00001824a69d7981 */ /* 0x004ee4000c1e1100 */
[----:B---3--:R-:W-:-:S05]  /*2d80*/  PRMT R89, R157, 0x8880, RZ ;  /* 0x000088809d597816 */ /* 0x008fca00000000ff */
[----:B------:R-:W-:-:S07]  /*2d90*/  IMAD R22, R89, R156, RZ ;  /* 0x0000009c59167224 */ /* 0x000fce00078e02ff */
.L_x_63:
[----:B------:R-:W-:Y:S05]  /*2da0*/  BSYNC B1 ;  /* 0x0000000000017941 */ /* 0x000fea0003800000 */
.L_x_62:
        /* <DEDUP_REMOVED lines=11> */
.L_x_65:
[----:B------:R-:W-:Y:S05]  /*2e60*/  BSYNC B1 ;  /* 0x0000000000017941 */ /* 0x000fea0003800000 */
.L_x_64:
[----:B------:R-:W-:Y:S01]  /*2e70*/  @!P4 IMAD R103, R103, R155, R22 ;  /* 0x0000009b6767c224 */ /* 0x000fe200078e0216 */
[----:B------:R-:W-:Y:S04]  /*2e80*/  BSSY B1, `(.L_x_66) ;  /* 0x0000006000017945 */ /* 0x000fe80003800000 */
[----:B------:R0:W-:Y:S01]  /*2e90*/  @!P4 STG.E.U8 desc[UR36][R8.64+0x19], R103 ;  /* 0x000019670800c986 */ /* 0x0001e2000c101124 */
[----:B------:R-:W-:Y:S05]  /*2ea0*/  @P3 BRA `(.L_x_67) ;  /* 0x00000000000c3947 */ /* 0x000fea0003800000 */
[----:B--2---:R-:W3:Y:S02]  /*2eb0*/  LDG.E.U8 R157, desc[UR36][R162.64+0x20] ;  /* 0x00002024a29d7981 */ /* 0x004ee4000c1e1100 */
[----:B---3--:R-:W-:-:S05]  /*2ec0*/  PRMT R89, R157, 0x8880, RZ ;  /* 0x000088809d597816 */ /* 0x008fca00000000ff */
[----:B------:R-:W-:-:S07]  /*2ed0*/  IMAD R22, R89, R156, RZ ;  /* 0x0000009c59167224 */ /* 0x000fce00078e02ff */
.L_x_67:
[----:B------:R-:W-:Y:S05]  /*2ee0*/  BSYNC B1 ;  /* 0x0000000000017941 */ /* 0x000fea0003800000 */
.L_x_66:
[----:B---3--:R-:W-:Y:S01]  /*2ef0*/  @!P3 IMAD R89, R104, R155, R22 ;  /* 0x0000009b6859b224 */ /* 0x008fe200078e0216 */
[----:B------:R-:W-:Y:S04]  /*2f00*/  BSSY B1, `(.L_x_68) ;  /* 0x0000006000017945 */ /* 0x000fe80003800000 */
[----:B------:R3:W-:Y:S01]  /*2f10*/  @!P3 STG.E.U8 desc[UR36][R160.64+0x20], R89 ;  /* 0x00002059a000b986 */ /* 0x0007e2000c101124 */
[----:B------:R-:W-:Y:S05]  /*2f20*/  @P5 BRA `(.L_x_69) ;  /* 0x00000000000c5947 */ /* 0x000fea0003800000 */
[----:B--2---:R-:W3:Y:S02]  /*2f30*/  LDG.E.U8 R157, desc[UR36][R162.64+0x21] ;  /* 0x00002124a29d7981 */ /* 0x004ee4000c1e1100 */
[----:B---3--:R-:W-:-:S05]  /*2f40*/  PRMT R89, R157, 0x8880, RZ ;  /* 0x000088809d597816 */ /* 0x008fca00000000ff */
[----:B------:R-:W-:-:S07]  /*2f50*/  IMAD R22, R89, R156, RZ ;  /* 0x0000009c59167224 */ /* 0x000fce00078e02ff */
.L_x_69:
[----:B------:R-:W-:Y:S05]  /*2f60*/  BSYNC B1 ;  /* 0x0000000000017941 */ /* 0x000fea0003800000 */
.L_x_68:
[----:B------:R-:W-:Y:S01]  /*2f70*/  @!P5 IMAD R105, R105, R155, R22 ;  /* 0x0000009b6969d224 */ /* 0x000fe200078e0216 */
[----:B------:R-:W-:Y:S04]  /*2f80*/  BSSY B1, `(.L_x_70) ;  /* 0x0000006000017945 */ /* 0x000fe80003800000 */
[----:B------:R0:W-:Y:S01]  /*2f90*/  @!P5 STG.E.U8 desc[UR36][R160.64+0x21], R105 ;  /* 0x00002169a000d986 */ /* 0x0001e2000c101124 */
[----:B------:R-:W-:Y:S05]  /*2fa0*/  @P2 BRA `(.L_x_71) ;  /* 0x00000000000c2947 */ /* 0x000fea0003800000 */
[----:B--2---:R-:W3:Y:S02]  /*2fb0*/  LDG.E.U8 R157, desc[UR36][R166.64+0x20] ;  /* 0x00002024a69d7981 */ /* 0x004ee4000c1e1100 */
[----:B---3--:R-:W-:-:S05]  /*2fc0*/  PRMT R89, R157, 0x8880, RZ ;  /* 0x000088809d597816 */ /* 0x008fca00000000ff */
[----:B------:R-:W-:-:S07]  /*2fd0*/  IMAD R22, R89, R156, RZ ;  /* 0x0000009c59167224 */ /* 0x000fce00078e02ff */
.L_x_71:
[----:B------:R-:W-:Y:S05]  /*2fe0*/  BSYNC B1 ;  /* 0x0000000000017941 */ /* 0x000fea0003800000 */
.L_x_70:
        /* <DEDUP_REMOVED lines=11> */
.L_x_73:
[----:B------:R-:W-:Y:S05]  /*30a0*/  BSYNC B1 ;  /* 0x0000000000017941 */ /* 0x000fea0003800000 */
.L_x_72:
[----:B------:R-:W-:Y:S01]  /*30b0*/  @!P4 IMAD R107, R107, R155, R22 ;  /* 0x0000009b6b6bc224 */ /* 0x000fe200078e0216 */
[----:B------:R-:W-:Y:S04]  /*30c0*/  BSSY B1, `(.L_x_74) ;  /* 0x0000006000017945 */ /* 0x000fe80003800000 */
[----:B------:R0:W-:Y:S01]  /*30d0*/  @!P4 STG.E.U8 desc[UR36][R8.64+0x21], R107 ;  /* 0x0000216b0800c986 */ /* 0x0001e2000c101124 */
[----:B------:R-:W-:Y:S05]  /*30e0*/  @P3 BRA `(.L_x_75) ;  /* 0x00000000000c3947 */ /* 0x000fea0003800000 */
[----:B--2---:R-:W3:Y:S02]  /*30f0*/  LDG.E.U8 R157, desc[UR36][R162.64+0x28] ;  /* 0x00002824a29d7981 */ /* 0x004ee4000c1e1100 */
[----:B---3--:R-:W-:-:S05]  /*3100*/  PRMT R89, R157, 0x8880, RZ ;  /* 0x000088809d597816 */ /* 0x008fca00000000ff */
[----:B------:R-:W-:-:S07]  /*3110*/  IMAD R22, R89, R156, RZ ;  /* 0x0000009c59167224 */ /* 0x000fce00078e02ff */
.L_x_75:
[----:B------:R-:W-:Y:S05]  /*3120*/  BSYNC B1 ;  /* 0x0000000000017941 */ /* 0x000fea0003800000 */
.L_x_74:
[----:B---3--:R-:W-:Y:S01]  /*3130*/  @!P3 IMAD R89, R108, R155, R22 ;  /* 0x0000009b6c59b224 */ /* 0x008fe200078e0216 */
[----:B------:R-:W-:Y:S04]  /*3140*/  BSSY B1, `(.L_x_76) ;  /* 0x0000006000017945 */ /* 0x000fe80003800000 */
[----:B------:R3:W-:Y:S01]  /*3150*/  @!P3 STG.E.U8 desc[UR36][R160.64+0x28], R89 ;  /* 0x00002859a000b986 */ /* 0x0007e2000c101124 */
[----:B------:R-:W-:Y:S05]  /*3160*/  @P5 BRA `(.L_x_77) ;  /* 0x00000000000c5947 */ /* 0x000fea0003800000 */
[----:B--2---:R-:W3:Y:S02]  /*3170*/  LDG.E.U8 R157, desc[UR36][R162.64+0x29] ;  /* 0x00002924a29d7981 */ /* 0x004ee4000c1e1100 */
[----:B---3--:R-:W-:-:S05]  /*3180*/  PRMT R89, R157, 0x8880, RZ ;  /* 0x000088809d597816 */ /* 0x008fca00000000ff */
[----:B------:R-:W-:-:S07]  /*3190*/  IMAD R22, R89, R156, RZ ;  /* 0x0000009c59167224 */ /* 0x000fce00078e02ff */
.L_x_77:
[----:B------:R-:W-:Y:S05]  /*31a0*/  BSYNC B1 ;  /* 0x0000000000017941 */ /* 0x000fea0003800000 */
.L_x_76:
[----:B------:R-:W-:Y:S01]  /*31b0*/  @!P5 IMAD R109, R109, R155, R22 ;  /* 0x0000009b6d6dd224 */ /* 0x000fe200078e0216 */
[----:B------:R-:W-:Y:S04]  /*31c0*/  BSSY B1, `(.L_x_78) ;  /* 0x0000006000017945 */ /* 0x000fe80003800000 */
[----:B------:R0:W-:Y:S01]  /*31d0*/  @!P5 STG.E.U8 desc[UR36][R160.64+0x29], R109 ;  /* 0x0000296da000d986 */ /* 0x0001e2000c101124 */
[----:B------:R-:W-:Y:S05]  /*31e0*/  @P2 BRA `(.L_x_79) ;  /* 0x00000000000c2947 */ /* 0x000fea0003800000 */
[----:B--2---:R-:W3:Y:S02]  /*31f0*/  LDG.E.U8 R157, desc[UR36][R166.64+0x28] ;  /* 0x00002824a69d7981 */ /* 0x004ee4000c1e1100 */
[----:B---3--:R-:W-:-:S05]  /*3200*/  PRMT R89, R157, 0x8880, RZ ;  /* 0x000088809d597816 */ /* 0x008fca00000000ff */
[----:B------:R-:W-:-:S07]  /*3210*/  IMAD R22, R89, R156, RZ ;  /* 0x0000009c59167224 */ /* 0x000fce00078e02ff */
.L_x_79:
[----:B------:R-:W-:Y:S05]  /*3220*/  BSYNC B1 ;  /* 0x0000000000017941 */ /* 0x000fea0003800000 */
.L_x_78:
        /* <DEDUP_REMOVED lines=11> */
.L_x_81:
[----:B------:R-:W-:Y:S05]  /*32e0*/  BSYNC B1 ;  /* 0x0000000000017941 */ /* 0x000fea0003800000 */
.L_x_80:
[----:B------:R-:W-:Y:S01]  /*32f0*/  @!P4 IMAD R111, R111, R155, R22 ;  /* 0x0000009b6f6fc224 */ /* 0x000fe200078e0216 */
[----:B------:R-:W-:Y:S04]  /*3300*/  BSSY B1, `(.L_x_82) ;  /* 0x0000006000017945 */ /* 0x000fe80003800000 */
[----:B------:R0:W-:Y:S01]  /*3310*/  @!P4 STG.E.U8 desc[UR36][R8.64+0x29], R111 ;  /* 0x0000296f0800c986 */ /* 0x0001e2000c101124 */
[----:B------:R-:W-:Y:S05]  /*3320*/  @P3 BRA `(.L_x_83) ;  /* 0x00000000000c3947 */ /* 0x000fea0003800000 */
[----:B--2---:R-:W3:Y:S02]  /*3330*/  LDG.E.U8 R157, desc[UR36][R162.64+0x30] ;  /* 0x00003024a29d7981 */ /* 0x004ee4000c1e1100 */
[----:B---3--:R-:W-:-:S05]  /*3340*/  PRMT R89, R157, 0x8880, RZ ;  /* 0x000088809d597816 */ /* 0x008fca00000000ff */
[----:B------:R-:W-:-:S07]  /*3350*/  IMAD R22, R89, R156, RZ ;  /* 0x0000009c59167224 */ /* 0x000fce00078e02ff */
.L_x_83:
[----:B------:R-:W-:Y:S05]  /*3360*/  BSYNC B1 ;  /* 0x0000000000017941 */ /* 0x000fea0003800000 */
.L_x_82:
[----:B---3--:R-:W-:Y:S01]  /*3370*/  @!P3 IMAD R89, R112, R155, R22 ;  /* 0x0000009b7059b224 */ /* 0x008fe200078e0216 */
[----:B------:R-:W-:Y:S04]  /*3380*/  BSSY B1, `(.L_x_84) ;  /* 0x0000006000017945 */ /* 0x000fe80003800000 */
[----:B------:R3:W-:Y:S01]  /*3390*/  @!P3 STG.E.U8 desc[UR36][R160.64+0x30], R89 ;  /* 0x00003059a000b986 */ /* 0x0007e2000c101124 */
[----:B------:R-:W-:Y:S05]  /*33a0*/  @P5 BRA `(.L_x_85) ;  /* 0x00000000000c5947 */ /* 0x000fea0003800000 */
[----:B--2---:R-:W3:Y:S02]  /*33b0*/  LDG.E.U8 R157, desc[UR36][R162.64+0x31] ;  /* 0x00003124a29d7981 */ /* 0x004ee4000c1e1100 */
[----:B---3--:R-:W-:-:S05]  /*33c0*/  PRMT R89, R157, 0x8880, RZ ;  /* 0x000088809d597816 */ /* 0x008fca00000000ff */
[----:B------:R-:W-:-:S07]  /*33d0*/  IMAD R22, R89, R156, RZ ;  /* 0x0000009c59167224 */ /* 0x000fce00078e02ff */
.L_x_85:
[----:B------:R-:W-:Y:S05]  /*33e0*/  BSYNC B1 ;  /* 0x0000000000017941 */ /* 0x000fea0003800000 */
.L_x_84:
[----:B------:R-:W-:Y:S01]  /*33f0*/  @!P5 IMAD R113, R113, R155, R22 ;  /* 0x0000009b7171d224 */ /* 0x000fe200078e0216 */
[----:B------:R-:W-:Y:S04]  /*3400*/  BSSY B1, `(.L_x_86) ;  /* 0x0000006000017945 */ /* 0x000fe80003800000 */
[----:B------:R0:W-:Y:S01]  /*3410*/  @!P5 STG.E.U8 desc[UR36][R160.64+0x31], R113 ;  /* 0x00003171a000d986 */ /* 0x0001e2000c101124 */
[----:B------:R-:W-:Y:S05]  /*3420*/  @P2 BRA `(.L_x_87) ;  /* 0x00000000000c2947 */ /* 0x000fea0003800000 */
[----:B--2---:R-:W3:Y:S02]  /*3430*/  LDG.E.U8 R157, desc[UR36][R166.64+0x30] ;  /* 0x00003024a69d7981 */ /* 0x004ee4000c1e1100 */
[----:B---3--:R-:W-:-:S05]  /*3440*/  PRMT R89, R157, 0x8880, RZ ;  /* 0x000088809d597816 */ /* 0x008fca00000000ff */
[----:B------:R-:W-:-:S07]  /*3450*/  IMAD R22, R89, R156, RZ ;  /* 0x0000009c59167224 */ /* 0x000fce00078e02ff */
.L_x_87:
[----:B------:R-:W-:Y:S05]  /*3460*/  BSYNC B1 ;  /* 0x0000000000017941 */ /* 0x000fea0003800000 */
.L_x_86:
        /* <DEDUP_REMOVED lines=11> */
.L_x_89:
[----:B------:R-:W-:Y:S05]  /*3520*/  BSYNC B1 ;  /* 0x0000000000017941 */ /* 0x000fea0003800000 */
.L_x_88:
[----:B------:R-:W-:Y:S01]  /*3530*/  @!P4 IMAD R115, R115, R155, R22 ;  /* 0x0000009b7373c224 */ /* 0x000fe200078e0216 */
[----:B------:R-:W-:Y:S04]  /*3540*/  BSSY B1, `(.L_x_90) ;  /* 0x0000006000017945 */ /* 0x000fe80003800000 */
[----:B------:R0:W-:Y:S01]  /*3550*/  @!P4 STG.E.U8 desc[UR36][R8.64+0x31], R115 ;  /* 0x000031730800c986 */ /* 0x0001e2000c101124 */
[----:B------:R-:W-:Y:S05]  /*3560*/  @P3 BRA `(.L_x_91) ;  /* 0x00000000000c3947 */ /* 0x000fea0003800000 */
[----:B--2---:R-:W3:Y:S02]  /*3570*/  LDG.E.U8 R157, desc[UR36][R162.64+0x38] ;  /* 0x00003824a29d7981 */ /* 0x004ee4000c1e1100 */
[----:B---3--:R-:W-:-:S05]  /*3580*/  PRMT R89, R157, 0x8880, RZ ;  /* 0x000088809d597816 */ /* 0x008fca00000000ff */
[----:B------:R-:W-:-:S07]  /*3590*/  IMAD R22, R89, R156, RZ ;  /* 0x0000009c59167224 */ /* 0x000fce00078e02ff */
.L_x_91:
[----:B------:R-:W-:Y:S05]  /*35a0*/  BSYNC B1 ;  /* 0x0000000000017941 */ /* 0x000fea0003800000 */
.L_x_90:
[----:B---3--:R-:W-:Y:S01]  /*35b0*/  @!P3 IMAD R89, R116, R155, R22 ;  /* 0x0000009b7459b224 */ /* 0x008fe200078e0216 */
[----:B------:R-:W-:Y:S04]  /*35c0*/  BSSY B1, `(.L_x_92) ;  /* 0x0000006000017945 */ /* 0x000fe80003800000 */
[----:B------:R3:W-:Y:S01]  /*35d0*/  @!P3 STG.E.U8 desc[UR36][R160.64+0x38], R89 ;  /* 0x00003859a000b986 */ /* 0x0007e2000c101124 */
[----:B------:R-:W-:Y:S05]  /*35e0*/  @P5 BRA `(.L_x_93) ;  /* 0x00000000000c5947 */ /* 0x000fea0003800000 */
[----:B--2---:R-:W3:Y:S02]  /*35f0*/  LDG.E.U8 R157, desc[UR36][R162.64+0x39] ;  /* 0x00003924a29d7981 */ /* 0x004ee4000c1e1100 */
[----:B---3--:R-:W-:-:S05]  /*3600*/  PRMT R89, R157, 0x8880, RZ ;  /* 0x000088809d597816 */ /* 0x008fca00000000ff */
[----:B------:R-:W-:-:S07]  /*3610*/  IMAD R22, R89, R156, RZ ;  /* 0x0000009c59167224 */ /* 0x000fce00078e02ff */
.L_x_93:
[----:B------:R-:W-:Y:S05]  /*3620*/  BSYNC B1 ;  /* 0x0000000000017941 */ /* 0x000fea0003800000 */
.L_x_92:
[----:B------:R-:W-:Y:S01]  /*3630*/  @!P5 IMAD R117, R117, R155, R22 ;  /* 0x0000009b7575d224 */ /* 0x000fe200078e0216 */
[----:B------:R-:W-:Y:S04]  /*3640*/  BSSY B1, `(.L_x_94) ;  /* 0x0000006000017945 */ /* 0x000fe80003800000 */
[----:B------:R0:W-:Y:S01]  /*3650*/  @!P5 STG.E.U8 desc[UR36][R160.64+0x39], R117 ;  /* 0x00003975a000d986 */ /* 0x0001e2000c101124 */
[----:B------:R-:W-:Y:S05]  /*3660*/  @P2 BRA `(.L_x_95) ;  /* 0x00000000000c2947 */ /* 0x000fea0003800000 */
[----:B--2---:R-:W3:Y:S02]  /*3670*/  LDG.E.U8 R157, desc[UR36][R166.64+0x38] ;  /* 0x00003824a69d7981 */ /* 0x004ee4000c1e1100 */
[----:B---3--:R-:W-:-:S05]  /*3680*/  PRMT R89, R157, 0x8880, RZ ;  /* 0x000088809d597816 */ /* 0x008fca00000000ff */
[----:B------:R-:W-:-:S07]  /*3690*/  IMAD R22, R89, R156, RZ ;  /* 0x0000009c59167224 */ /* 0x000fce00078e02ff */
.L_x_95:
[----:B------:R-:W-:Y:S05]  /*36a0*/  BSYNC B1 ;  /* 0x0000000000017941 */ /* 0x000fea0003800000 */
.L_x_94:
        /* <DEDUP_REMOVED lines=11> */
.L_x_97:
[----:B------:R-:W-:Y:S05]  /*3760*/  BSYNC B1 ;  /* 0x0000000000017941 */ /* 0x000fea0003800000 */
.L_x_96:
[----:B------:R-:W-:Y:S01]  /*3770*/  @!P4 IMAD R119, R119, R155, R22 ;  /* 0x0000009b7777c224 */ /* 0x000fe200078e0216 */
[----:B------:R-:W-:Y:S04]  /*3780*/  BSSY B1, `(.L_x_98) ;  /* 0x0000006000017945 */ /* 0x000fe80003800000 */
[----:B------:R0:W-:Y:S01]  /*3790*/  @!P4 STG.E.U8 desc[UR36][R8.64+0x39], R119 ;  /* 0x000039770800c986 */ /* 0x0001e2000c101124 */
[----:B------:R-:W-:Y:S05]  /*37a0*/  @P3 BRA `(.L_x_99) ;  /* 0x00000000000c3947 */ /* 0x000fea0003800000 */
[----:B--2---:R-:W3:Y:S02]  /*37b0*/  LDG.E.U8 R157, desc[UR36][R162.64+0x40] ;  /* 0x00004024a29d7981 */ /* 0x004ee4000c1e1100 */
[----:B---3--:R-:W-:-:S05]  /*37c0*/  PRMT R89, R157, 0x8880, RZ ;  /* 0x000088809d597816 */ /* 0x008fca00000000ff */
[----:B------:R-:W-:-:S07]  /*37d0*/  IMAD R22, R89, R156, RZ ;  /* 0x0000009c59167224 */ /* 0x000fce00078e02ff */
.L_x_99:
[----:B------:R-:W-:Y:S05]  /*37e0*/  BSYNC B1 ;  /* 0x0000000000017941 */ /* 0x000fea0003800000 */
.L_x_98:
[----:B---3--:R-:W-:Y:S01]  /*37f0*/  @!P3 IMAD R89, R120, R155, R22 ;  /* 0x0000009b7859b224 */ /* 0x008fe200078e0216 */
[----:B------:R-:W-:Y:S04]  /*3800*/  BSSY B1, `(.L_x_100) ;  /* 0x0000006000017945 */ /* 0x000fe80003800000 */
[----:B------:R3:W-:Y:S01]  /*3810*/  @!P3 STG.E.U8 desc[UR36][R160.64+0x40], R89 ;  /* 0x00004059a000b986 */ /* 0x0007e2000c101124 */
[----:B------:R-:W-:Y:S05]  /*3820*/  @P5 BRA `(.L_x_101) ;  /* 0x00000000000c5947 */ /* 0x000fea0003800000 */
[----:B--2---:R-:W3:Y:S02]  /*3830*/  LDG.E.U8 R157, desc[UR36][R162.64+0x41] ;  /* 0x00004124a29d7981 */ /* 0x004ee4000c1e1100 */
[----:B---3--:R-:W-:-:S05]  /*3840*/  PRMT R89, R157, 0x8880, RZ ;  /* 0x000088809d597816 */ /* 0x008fca00000000ff */
[----:B------:R-:W-:-:S07]  /*3850*/  IMAD R22, R89, R156, RZ ;  /* 0x0000009c59167224 */ /* 0x000fce00078e02ff */
.L_x_101:
[----:B------:R-:W-:Y:S05]  /*3860*/  BSYNC B1 ;  /* 0x0000000000017941 */ /* 0x000fea0003800000 */
.L_x_100:
[----:B------:R-:W-:Y:S01]  /*3870*/  @!P5 IMAD R121, R121, R155, R22 ;  /* 0x0000009b7979d224 */ /* 0x000fe200078e0216 */
[----:B------:R-:W-:Y:S04]  /*3880*/  BSSY B1, `(.L_x_102) ;  /* 0x0000006000017945 */ /* 0x000fe80003800000 */
[----:B------:R0:W-:Y:S01]  /*3890*/  @!P5 STG.E.U8 desc[UR36][R160.64+0x41], R121 ;  /* 0x00004179a000d986 */ /* 0x0001e2000c101124 */
[----:B------:R-:W-:Y:S05]  /*38a0*/  @P2 BRA `(.L_x_103) ;  /* 0x00000000000c2947 */ /* 0x000fea0003800000 */
[----:B--2---:R-:W3:Y:S02]  /*38b0*/  LDG.E.U8 R157, desc[UR36][R166.64+0x40] ;  /* 0x00004024a69d7981 */ /* 0x004ee4000c1e1100 */
[----:B---3--:R-:W-:-:S05]  /*38c0*/  PRMT R89, R157, 0x8880, RZ ;  /* 0x000088809d597816 */ /* 0x008fca00000000ff */
[----:B------:R-:W-:-:S07]  /*38d0*/  IMAD R22, R89, R156, RZ ;  /* 0x0000009c59167224 */ /* 0x000fce00078e02ff */
.L_x_103:
[----:B------:R-:W-:Y:S05]  /*38e0*/  BSYNC B1 ;  /* 0x0000000000017941 */ /* 0x000fea0003800000 */
.L_x_102:
        /* <DEDUP_REMOVED lines=11> */
.L_x_105:
[----:B------:R-:W-:Y:S05]  /*39a0*/  BSYNC B1 ;  /* 0x0000000000017941 */ /* 0x000fea0003800000 */
.L_x_104:
[----:B------:R-:W-:Y:S01]  /*39b0*/  @!P4 IMAD R123, R123, R155, R22 ;  /* 0x0000009b7b7bc224 */ /* 0x000fe200078e0216 */
[----:B------:R-:W-:Y:S04]  /*39c0*/  BSSY B1, `(.L_x_106) ;  /* 0x0000006000017945 */ /* 0x000fe80003800000 */
[----:B------:R0:W-:Y:S01]  /*39d0*/  @!P4 STG.E.U8 desc[UR36][R8.64+0x41], R123 ;  /* 0x0000417b0800c986 */ /* 0x0001e2000c101124 */
[----:B------:R-:W-:Y:S05]  /*39e0*/  @P3 BRA `(.L_x_107) ;  /* 0x00000000000c3947 */ /* 0x000fea0003800000 */
[----:B--2---:R-:W3:Y:S02]  /*39f0*/  LDG.E.U8 R157, desc[UR36][R162.64+0x48] ;  /* 0x00004824a29d7981 */ /* 0x004ee4000c1e1100 */
[----:B---3--:R-:W-:-:S05]  /*3a00*/  PRMT R89, R157, 0x8880, RZ ;  /* 0x000088809d597816 */ /* 0x008fca00000000ff */
[----:B------:R-:W-:-:S07]  /*3a10*/  IMAD R22, R89, R156, RZ ;  /* 0x0000009c59167224 */ /* 0x000fce00078e02ff */
.L_x_107:
[----:B------:R-:W-:Y:S05]  /*3a20*/  BSYNC B1 ;  /* 0x0000000000017941 */ /* 0x000fea0003800000 */
.L_x_106:
[----:B---3--:R-:W-:Y:S01]  /*3a30*/  @!P3 IMAD R89, R124, R155, R22 ;  /* 0x0000009b7c59b224 */ /* 0x008fe200078e0216 */
[----:B------:R-:W-:Y:S04]  /*3a40*/  BSSY B1, `(.L_x_108) ;  /* 0x0000006000017945 */ /* 0x000fe80003800000 */
[----:B------:R3:W-:Y:S01]  /*3a50*/  @!P3 STG.E.U8 desc[UR36][R160.64+0x48], R89 ;  /* 0x00004859a000b986 */ /* 0x0007e2000c101124 */
[----:B------:R-:W-:Y:S05]  /*3a60*/  @P5 BRA `(.L_x_109) ;  /* 0x00000000000c5947 */ /* 0x000fea0003800000 */
[----:B--2---:R-:W3:Y:S02]  /*3a70*/  LDG.E.U8 R157, desc[UR36][R162.64+0x49] ;  /* 0x00004924a29d7981 */ /* 0x004ee4000c1e1100 */
[----:B---3--:R-:W-:-:S05]  /*3a80*/  PRMT R89, R157, 0x8880, RZ ;  /* 0x000088809d597816 */ /* 0x008fca00000000ff */
[----:B------:R-:W-:-:S07]  /*3a90*/  IMAD R22, R89, R156, RZ ;  /* 0x0000009c59167224 */ /* 0x000fce00078e02ff */
.L_x_109:
[----:B------:R-:W-:Y:S05]  /*3aa0*/  BSYNC B1 ;  /* 0x0000000000017941 */ /* 0x000fea0003800000 */
.L_x_108:
[----:B------:R-:W-:Y:S01]  /*3ab0*/  @!P5 IMAD R125, R125, R155, R22 ;  /* 0x0000009b7d7dd224 */ /* 0x000fe200078e0216 */
[----:B------:R-:W-:Y:S04]  /*3ac0*/  BSSY B1, `(.L_x_110) ;  /* 0x0000006000017945 */ /* 0x000fe80003800000 */
[----:B------:R0:W-:Y:S01]  /*3ad0*/  @!P5 STG.E.U8 desc[UR36][R160.64+0x49], R125 ;  /* 0x0000497da000d986 */ /* 0x0001e2000c101124 */
[----:B------:R-:W-:Y:S05]  /*3ae0*/  @P2 BRA `(.L_x_111) ;  /* 0x00000000000c2947 */ /* 0x000fea0003800000 */
[----:B--2---:R-:W3:Y:S02]  /*3af0*/  LDG.E.U8 R157, desc[UR36][R166.64+0x48] ;  /* 0x00004824a69d7981 */ /* 0x004ee4000c1e1100 */
[----:B---3--:R-:W-:-:S05]  /*3b00*/  PRMT R89, R157, 0x8880, RZ ;  /* 0x000088809d597816 */ /* 0x008fca00000000ff */
[----:B------:R-:W-:-:S07]  /*3b10*/  IMAD R22, R89, R156, RZ ;  /* 0x0000009c59167224 */ /* 0x000fce00078e02ff */
.L_x_111:
[----:B------:R-:W-:Y:S05]  /*3b20*/  BSYNC B1 ;  /* 0x0000000000017941 */ /* 0x000fea0003800000 */
.L_x_110:
        /* <DEDUP_REMOVED lines=11> */
.L_x_113:
[----:B------:R-:W-:Y:S05]  /*3be0*/  BSYNC B1 ;  /* 0x0000000000017941 */ /* 0x000fea0003800000 */
.L_x_112:
[----:B------:R-:W-:Y:S01]  /*3bf0*/  @!P4 IMAD R127, R127, R155, R22 ;  /* 0x0000009b7f7fc224 */ /* 0x000fe200078e0216 */
[----:B------:R-:W-:Y:S04]  /*3c00*/  BSSY B1, `(.L_x_114) ;  /* 0x0000006000017945 */ /* 0x000fe80003800000 */
[----:B------:R0:W-:Y:S01]  /*3c10*/  @!P4 STG.E.U8 desc[UR36][R8.64+0x49], R127 ;  /* 0x0000497f0800c986 */ /* 0x0001e2000c101124 */
[----:B------:R-:W-:Y:S05]  /*3c20*/  @P3 BRA `(.L_x_115) ;  /* 0x00000000000c3947 */ /* 0x000fea0003800000 */
[----:B--2---:R-:W3:Y:S02]  /*3c30*/  LDG.E.U8 R157, desc[UR36][R162.64+0x50] ;  /* 0x00005024a29d7981 */ /* 0x004ee4000c1e1100 */
[----:B---3--:R-:W-:-:S05]  /*3c40*/  PRMT R89, R157, 0x8880, RZ ;  /* 0x000088809d597816 */ /* 0x008fca00000000ff */
[----:B------:R-:W-:-:S07]  /*3c50*/  IMAD R22, R89, R156, RZ ;  /* 0x0000009c59167224 */ /* 0x000fce00078e02ff */
.L_x_115:
[----:B------:R-:W-:Y:S05]  /*3c60*/  BSYNC B1 ;  /* 0x0000000000017941 */ /* 0x000fea0003800000 */
.L_x_114:
[----:B---3--:R-:W-:Y:S01]  /*3c70*/  @!P3 IMAD R89, R128, R155, R22 ;  /* 0x0000009b8059b224 */ /* 0x008fe200078e0216 */
[----:B------:R-:W-:Y:S04]  /*3c80*/  BSSY B1, `(.L_x_116) ;  /* 0x0000006000017945 */ /* 0x000fe80003800000 */
[----:B------:R3:W-:Y:S01]  /*3c90*/  @!P3 STG.E.U8 desc[UR36][R160.64+0x50], R89 ;  /* 0x00005059a000b986 */ /* 0x0007e2000c101124 */
[----:B------:R-:W-:Y:S05]  /*3ca0*/  @P5 BRA `(.L_x_117) ;  /* 0x00000000000c5947 */ /* 0x000fea0003800000 */
[----:B--2---:R-:W3:Y:S02]  /*3cb0*/  LDG.E.U8 R157, desc[UR36][R162.64+0x51] ;  /* 0x00005124a29d7981 */ /* 0x004ee4000c1e1100 */
[----:B---3--:R-:W-:-:S05]  /*3cc0*/  PRMT R89, R157, 0x8880, RZ ;  /* 0x000088809d597816 */ /* 0x008fca00000000ff */
[----:B------:R-:W-:-:S07]  /*3cd0*/  IMAD R22, R89, R156, RZ ;  /* 0x0000009c59167224 */ /* 0x000fce00078e02ff */
.L_x_117:
[----:B------:R-:W-:Y:S05]  /*3ce0*/  BSYNC B1 ;  /* 0x0000000000017941 */ /* 0x000fea0003800000 */
.L_x_116:
[----:B------:R-:W-:Y:S01]  /*3cf0*/  @!P5 IMAD R129, R129, R155, R22 ;  /* 0x0000009b8181d224 */ /* 0x000fe200078e0216 */
[----:B------:R-:W-:Y:S04]  /*3d00*/  BSSY B1, `(.L_x_118) ;  /* 0x0000006000017945 */ /* 0x000fe80003800000 */
[----:B------:R0:W-:Y:S01]  /*3d10*/  @!P5 STG.E.U8 desc[UR36][R160.64+0x51], R129 ;  /* 0x00005181a000d986 */ /* 0x0001e2000c101124 */
[----:B------:R-:W-:Y:S05]  /*3d20*/  @P2 BRA `(.L_x_119) ;  /* 0x00000000000c2947 */ /* 0x000fea0003800000 */
[----:B--2---:R-:W3:Y:S02]  /*3d30*/  LDG.E.U8 R157, desc[UR36][R166.64+0x50] ;  /* 0x00005024a69d7981 */ /* 0x004ee4000c1e1100 */
[----:B---3--:R-:W-:-:S05]  /*3d40*/  PRMT R89, R157, 0x8880, RZ ;  /* 0x000088809d597816 */ /* 0x008fca00000000ff */
[----:B------:R-:W-:-:S07]  /*3d50*/  IMAD R22, R89, R156, RZ ;  /* 0x0000009c59167224 */ /* 0x000fce00078e02ff */
.L_x_119:
[----:B------:R-:W-:Y:S05]  /*3d60*/  BSYNC B1 ;  /* 0x0000000000017941 */ /* 0x000fea0003800000 */
.L_x_118:
        /* <DEDUP_REMOVED lines=11> */
.L_x_121:
[----:B------:R-:W-:Y:S05]  /*3e20*/  BSYNC B1 ;  /* 0x0000000000017941 */ /* 0x000fea0003800000 */
.L_x_120:
[----:B------:R-:W-:Y:S01]  /*3e30*/  @!P4 IMAD R131, R131, R155, R22 ;  /* 0x0000009b8383c224 */ /* 0x000fe200078e0216 */
[----:B------:R-:W-:Y:S04]  /*3e40*/  BSSY B1, `(.L_x_122) ;  /* 0x0000006000017945 */ /* 0x000fe80003800000 */
[----:B------:R0:W-:Y:S01]  /*3e50*/  @!P4 STG.E.U8 desc[UR36][R8.64+0x51], R131 ;  /* 0x000051830800c986 */ /* 0x0001e2000c101124 */
[----:B------:R-:W-:Y:S05]  /*3e60*/  @P3 BRA `(.L_x_123) ;  /* 0x00000000000c3947 */ /* 0x000fea0003800000 */
[----:B--2---:R-:W3:Y:S02]  /*3e70*/  LDG.E.U8 R157, desc[UR36][R162.64+0x58] ;  /* 0x00005824a29d7981 */ /* 0x004ee4000c1e1100 */
[----:B---3--:R-:W-:-:S05]  /*3e80*/  PRMT R89, R157, 0x8880, RZ ;  /* 0x000088809d597816 */ /* 0x008fca00000000ff */
[----:B------:R-:W-:-:S07]  /*3e90*/  IMAD R22, R89, R156, RZ ;  /* 0x0000009c59167224 */ /* 0x000fce00078e02ff */
.L_x_123:
[----:B------:R-:W-:Y:S05]  /*3ea0*/  BSYNC B1 ;  /* 0x0000000000017941 */ /* 0x000fea0003800000 */
.L_x_122:
[----:B---3--:R-:W-:Y:S01]  /*3eb0*/  @!P3 IMAD R89, R132, R155, R22 ;  /* 0x0000009b8459b224 */ /* 0x008fe200078e0216 */
[----:B------:R-:W-:Y:S04]  /*3ec0*/  BSSY B1, `(.L_x_124) ;  /* 0x0000006000017945 */ /* 0x000fe80003800000 */
[----:B------:R3:W-:Y:S01]  /*3ed0*/  @!P3 STG.E.U8 desc[UR36][R160.64+0x58], R89 ;  /* 0x00005859a000b986 */ /* 0x0007e2000c101124 */
[----:B------:R-:W-:Y:S05]  /*3ee0*/  @P5 BRA `(.L_x_125) ;  /* 0x00000000000c5947 */ /* 0x000fea0003800000 */
[----:B--2---:R-:W3:Y:S02]  /*3ef0*/  LDG.E.U8 R157, desc[UR36][R162.64+0x59] ;  /* 0x00005924a29d7981 */ /* 0x004ee4000c1e1100 */
[----:B---3--:R-:W-:-:S05]  /*3f00*/  PRMT R89, R157, 0x8880, RZ ;  /* 0x000088809d597816 */ /* 0x008fca00000000ff */
[----:B------:R-:W-:-:S07]  /*3f10*/  IMAD R22, R89, R156, RZ ;  /* 0x0000009c59167224 */ /* 0x000fce00078e02ff */
.L_x_125:
[----:B------:R-:W-:Y:S05]  /*3f20*/  BSYNC B1 ;  /* 0x0000000000017941 */ /* 0x000fea0003800000 */
.L_x_124:
[----:B------:R-:W-:Y:S01]  /*3f30*/  @!P5 IMAD R133, R133, R155, R22 ;  /* 0x0000009b8585d224 */ /* 0x000fe200078e0216 */
[----:B------:R-:W-:Y:S04]  /*3f40*/  BSSY B1, `(.L_x_126) ;  /* 0x0000006000017945 */ /* 0x000fe80003800000 */
[----:B------:R0:W-:Y:S01]  /*3f50*/  @!P5 STG.E.U8 desc[UR36][R160.64+0x59], R133 ;  /* 0x00005985a000d986 */ /* 0x0001e2000c101124 */
[----:B------:R-:W-:Y:S05]  /*3f60*/  @P2 BRA `(.L_x_127) ;  /* 0x00000000000c2947 */ /* 0x000fea0003800000 */
[----:B--2---:R-:W3:Y:S02]  /*3f70*/  LDG.E.U8 R157, desc[UR36][R166.64+0x58] ;  /* 0x00005824a69d7981 */ /* 0x004ee4000c1e1100 */
[----:B---3--:R-:W-:-:S05]  /*3f80*/  PRMT R89, R157, 0x8880, RZ ;  /* 0x000088809d597816 */ /* 0x008fca00000000ff */
[----:B------:R-:W-:-:S07]  /*3f90*/  IMAD R22, R89, R156, RZ ;  /* 0x0000009c59167224 */ /* 0x000fce00078e02ff */
.L_x_127:
[----:B------:R-:W-:Y:S05]  /*3fa0*/  BSYNC B1 ;  /* 0x0000000000017941 */ /* 0x000fea0003800000 */
.L_x_126:
        /* <DEDUP_REMOVED lines=11> */
.L_x_129:
[----:B------:R-:W-:Y:S05]  /*4060*/  BSYNC B1 ;  /* 0x0000000000017941 */ /* 0x000fea0003800000 */
.L_x_128:
[----:B------:R-:W-:Y:S01]  /*4070*/  @!P4 IMAD R135, R135, R155, R22 ;  /* 0x0000009b8787c224 */ /* 0x000fe200078e0216 */
[----:B------:R-:W-:Y:S04]  /*4080*/  BSSY B1, `(.L_x_130) ;  /* 0x0000006000017945 */ /* 0x000fe80003800000 */
[----:B------:R0:W-:Y:S01]  /*4090*/  @!P4 STG.E.U8 desc[UR36][R8.64+0x59], R135 ;  /* 0x000059870800c986 */ /* 0x0001e2000c101124 */
[----:B------:R-:W-:Y:S05]  /*40a0*/  @P3 BRA `(.L_x_131) ;  /* 0x00000000000c3947 */ /* 0x000fea0003800000 */
[----:B--2---:R-:W3:Y:S02]  /*40b0*/  LDG.E.U8 R157, desc[UR36][R162.64+0x60] ;  /* 0x00006024a29d7981 */ /* 0x004ee4000c1e1100 */
[----:B---3--:R-:W-:-:S05]  /*40c0*/  PRMT R89, R157, 0x8880, RZ ;  /* 0x000088809d597816 */ /* 0x008fca00000000ff */
[----:B------:R-:W-:-:S07]  /*40d0*/  IMAD R22, R89, R156, RZ ;  /* 0x0000009c59167224 */ /* 0x000fce00078e02ff */
.L_x_131:
[----:B------:R-:W-:Y:S05]  /*40e0*/  BSYNC B1 ;  /* 0x0000000000017941 */ /* 0x000fea0003800000 */
.L_x_130:
[----:B---3--:R-:W-:Y:S01]  /*40f0*/  @!P3 IMAD R89, R136, R155, R22 ;  /* 0x0000009b8859b224 */ /* 0x008fe200078e0216 */
[----:B------:R-:W-:Y:S04]  /*4100*/  BSSY B1, `(.L_x_132) ;  /* 0x0000006000017945 */ /* 0x000fe80003800000 */
[----:B------:R3:W-:Y:S01]  /*4110*/  @!P3 STG.E.U8 desc[UR36][R160.64+0x60], R89 ;  /* 0x00006059a000b986 */ /* 0x0007e2000c101124 */
[----:B------:R-:W-:Y:S05]  /*4120*/  @P5 BRA `(.L_x_133) ;  /* 0x00000000000c5947 */ /* 0x000fea0003800000 */
[----:B--2---:R-:W3:Y:S02]  /*4130*/  LDG.E.U8 R157, desc[UR36][R162.64+0x61] ;  /* 0x00006124a29d7981 */ /* 0x004ee4000c1e1100 */
[----:B---3--:R-:W-:-:S05]  /*4140*/  PRMT R89, R157, 0x8880, RZ ;  /* 0x000088809d597816 */ /* 0x008fca00000000ff */
[----:B------:R-:W-:-:S07]  /*4150*/  IMAD R22, R89, R156, RZ ;  /* 0x0000009c59167224 */ /* 0x000fce00078e02ff */
.L_x_133:
[----:B------:R-:W-:Y:S05]  /*4160*/  BSYNC B1 ;  /* 0x0000000000017941 */ /* 0x000fea0003800000 */
.L_x_132:
[----:B------:R-:W-:Y:S01]  /*4170*/  @!P5 IMAD R137, R137, R155, R22 ;  /* 0x0000009b8989d224 */ /* 0x000fe200078e0216 */
[----:B------:R-:W-:Y:S04]  /*4180*/  BSSY B1, `(.L_x_134) ;  /* 0x0000006000017945 */ /* 0x000fe80003800000 */
[----:B------:R0:W-:Y:S01]  /*4190*/  @!P5 STG.E.U8 desc[UR36][R160.64+0x61], R137 ;  /* 0x00006189a000d986 */ /* 0x0001e2000c101124 */
[----:B------:R-:W-:Y:S05]  /*41a0*/  @P2 BRA `(.L_x_135) ;  /* 0x00000000000c2947 */ /* 0x000fea0003800000 */
[----:B--2---:R-:W3:Y:S02]  /*41b0*/  LDG.E.U8 R157, desc[UR36][R166.64+0x60] ;  /* 0x00006024a69d7981 */ /* 0x004ee4000c1e1100 */
[----:B---3--:R-:W-:-:S05]  /*41c0*/  PRMT R89, R157, 0x8880, RZ ;  /* 0x000088809d597816 */ /* 0x008fca00000000ff */
[----:B------:R-:W-:-:S07]  /*41d0*/  IMAD R22, R89, R156, RZ ;  /* 0x0000009c59167224 */ /* 0x000fce00078e02ff */
.L_x_135:
[----:B------:R-:W-:Y:S05]  /*41e0*/  BSYNC B1 ;  /* 0x0000000000017941 */ /* 0x000fea0003800000 */
.L_x_134:
        /* <DEDUP_REMOVED lines=11> */
.L_x_137:
[----:B------:R-:W-:Y:S05]  /*42a0*/  BSYNC B1 ;  /* 0x0000000000017941 */ /* 0x000fea0003800000 */
.L_x_136:
[----:B------:R-:W-:Y:S01]  /*42b0*/  @!P4 IMAD R139, R139, R155, R22 ;  /* 0x0000009b8b8bc224 */ /* 0x000fe200078e0216 */
[----:B------:R-:W-:Y:S04]  /*42c0*/  BSSY B1, `(.L_x_138) ;  /* 0x0000006000017945 */ /* 0x000fe80003800000 */
[----:B------:R0:W-:Y:S01]  /*42d0*/  @!P4 STG.E.U8 desc[UR36][R8.64+0x61], R139 ;  /* 0x0000618b0800c986 */ /* 0x0001e2000c101124 */
[----:B------:R-:W-:Y:S05]  /*42e0*/  @P3 BRA `(.L_x_139) ;  /* 0x00000000000c3947 */ /* 0x000fea0003800000 */
[----:B--2---:R-:W3:Y:S02]  /*42f0*/  LDG.E.U8 R157, desc[UR36][R162.64+0x68] ;  /* 0x00006824a29d7981 */ /* 0x004ee4000c1e1100 */
[----:B---3--:R-:W-:-:S05]  /*4300*/  PRMT R89, R157, 0x8880, RZ ;  /* 0x000088809d597816 */ /* 0x008fca00000000ff */
[----:B------:R-:W-:-:S07]  /*4310*/  IMAD R22, R89, R156, RZ ;  /* 0x0000009c59167224 */ /* 0x000fce00078e02ff */
.L_x_139:
[----:B------:R-:W-:Y:S05]  /*4320*/  BSYNC B1 ;  /* 0x0000000000017941 */ /* 0x000fea0003800000 */
.L_x_138:
[----:B---3--:R-:W-:Y:S01]  /*4330*/  @!P3 IMAD R89, R140, R155, R22 ;  /* 0x0000009b8c59b224 */ /* 0x008fe200078e0216 */
[----:B------:R-:W-:Y:S04]  /*4340*/  BSSY B1, `(.L_x_140) ;  /* 0x0000006000017945 */ /* 0x000fe80003800000 */
[----:B------:R3:W-:Y:S01]  /*4350*/  @!P3 STG.E.U8 desc[UR36][R160.64+0x68], R89 ;  /* 0x00006859a000b986 */ /* 0x0007e2000c101124 */
[----:B------:R-:W-:Y:S05]  /*4360*/  @P5 BRA `(.L_x_141) ;  /* 0x00000000000c5947 */ /* 0x000fea0003800000 */
[----:B--2---:R-:W3:Y:S02]  /*4370*/  LDG.E.U8 R157, desc[UR36][R162.64+0x69] ;  /* 0x00006924a29d7981 */ /* 0x004ee4000c1e1100 */
[----:B---3--:R-:W-:-:S05]  /*4380*/  PRMT R89, R157, 0x8880, RZ ;  /* 0x000088809d597816 */ /* 0x008fca00000000ff */
[----:B------:R-:W-:-:S07]  /*4390*/  IMAD R22, R89, R156, RZ ;  /* 0x0000009c59167224 */ /* 0x000fce00078e02ff */
.L_x_141:
[----:B------:R-:W-:Y:S05]  /*43a0*/  BSYNC B1 ;  /* 0x0000000000017941 */ /* 0x000fea0003800000 */
.L_x_140:
[----:B------:R-:W-:Y:S01]  /*43b0*/  @!P5 IMAD R141, R141, R155, R22 ;  /* 0x0000009b8d8dd224 */ /* 0x000fe200078e0216 */
[----:B------:R-:W-:Y:S04]  /*43c0*/  BSSY B1, `(.L_x_142) ;  /* 0x0000006000017945 */ /* 0x000fe80003800000 */
[----:B------:R0:W-:Y:S01]  /*43d0*/  @!P5 STG.E.U8 desc[UR36][R160.64+0x69], R141 ;  /* 0x0000698da000d986 */ /* 0x0001e2000c101124 */
[----:B------:R-:W-:Y:S05]  /*43e0*/  @P2 BRA `(.L_x_143) ;  /* 0x00000000000c2947 */ /* 0x000fea0003800000 */
[----:B--2---:R-:W3:Y:S02]  /*43f0*/  LDG.E.U8 R157, desc[UR36][R166.64+0x68] ;  /* 0x00006824a69d7981 */ /* 0x004ee4000c1e1100 */
[----:B---3--:R-:W-:-:S05]  /*4400*/  PRMT R89, R157, 0x8880, RZ ;  /* 0x000088809d597816 */ /* 0x008fca00000000ff */
[----:B------:R-:W-:-:S07]  /*4410*/  IMAD R22, R89, R156, RZ ;  /* 0x0000009c59167224 */ /* 0x000fce00078e02ff */
.L_x_143:
[----:B------:R-:W-:Y:S05]  /*4420*/  BSYNC B1 ;  /* 0x0000000000017941 */ /* 0x000fea0003800000 */
.L_x_142:
        /* <DEDUP_REMOVED lines=11> */
.L_x_145:
[----:B------:R-:W-:Y:S05]  /*44e0*/  BSYNC B1 ;  /* 0x0000000000017941 */ /* 0x000fea0003800000 */
.L_x_144:
[----:B------:R-:W-:Y:S01]  /*44f0*/  @!P4 IMAD R143, R143, R155, R22 ;  /* 0x0000009b8f8fc224 */ /* 0x000fe200078e0216 */
[----:B------:R-:W-:Y:S04]  /*4500*/  BSSY B1, `(.L_x_146) ;  /* 0x0000006000017945 */ /* 0x000fe80003800000 */
[----:B------:R0:W-:Y:S01]  /*4510*/  @!P4 STG.E.U8 desc[UR36][R8.64+0x69], R143 ;  /* 0x0000698f0800c986 */ /* 0x0001e2000c101124 */
[----:B------:R-:W-:Y:S05]  /*4520*/  @P3 BRA `(.L_x_147) ;  /* 0x00000000000c3947 */ /* 0x000fea0003800000 */
[----:B--2---:R-:W3:Y:S02]  /*4530*/  LDG.E.U8 R157, desc[UR36][R162.64+0x70] ;  /* 0x00007024a29d7981 */ /* 0x004ee4000c1e1100 */
[----:B---3--:R-:W-:-:S05]  /*4540*/  PRMT R89, R157, 0x8880, RZ ;  /* 0x000088809d597816 */ /* 0x008fca00000000ff */
[----:B------:R-:W-:-:S07]  /*4550*/  IMAD R22, R89, R156, RZ ;  /* 0x0000009c59167224 */ /* 0x000fce00078e02ff */
.L_x_147:
[----:B------:R-:W-:Y:S05]  /*4560*/  BSYNC B1 ;  /* 0x0000000000017941 */ /* 0x000fea0003800000 */
.L_x_146:
[----:B---3--:R-:W-:Y:S01]  /*4570*/  @!P3 IMAD R89, R144, R155, R22 ;  /* 0x0000009b9059b224 */ /* 0x008fe200078e0216 */
[----:B------:R-:W-:Y:S04]  /*4580*/  BSSY B1, `(.L_x_148) ;  /* 0x0000006000017945 */ /* 0x000fe80003800000 */
[----:B------:R3:W-:Y:S01]  /*4590*/  @!P3 STG.E.U8 desc[UR36][R160.64+0x70], R89 ;  /* 0x00007059a000b986 */ /* 0x0007e2000c101124 */
[----:B------:R-:W-:Y:S05]  /*45a0*/  @P5 BRA `(.L_x_149) ;  /* 0x00000000000c5947 */ /* 0x000fea0003800000 */
[----:B--2---:R-:W3:Y:S02]  /*45b0*/  LDG.E.U8 R157, desc[UR36][R162.64+0x71] ;  /* 0x00007124a29d7981 */ /* 0x004ee4000c1e1100 */
[----:B---3--:R-:W-:-:S05]  /*45c0*/  PRMT R89, R157, 0x8880, RZ ;  /* 0x000088809d597816 */ /* 0x008fca00000000ff */
[----:B------:R-:W-:-:S07]  /*45d0*/  IMAD R22, R89, R156, RZ ;  /* 0x0000009c59167224 */ /* 0x000fce00078e02ff */
.L_x_149:
[----:B------:R-:W-:Y:S05]  /*45e0*/  BSYNC B1 ;  /* 0x0000000000017941 */ /* 0x000fea0003800000 */
.L_x_148:
[----:B------:R-:W-:Y:S01]  /*45f0*/  @!P5 IMAD R145, R145, R155, R22 ;  /* 0x0000009b9191d224 */ /* 0x000fe200078e0216 */
[----:B------:R-:W-:Y:S04]  /*4600*/  BSSY B1, `(.L_x_150) ;  /* 0x0000006000017945 */ /* 0x000fe80003800000 */
[----:B------:R0:W-:Y:S01]  /*4610*/  @!P5 STG.E.U8 desc[UR36][R160.64+0x71], R145 ;  /* 0x00007191a000d986 */ /* 0x0001e2000c101124 */
[----:B------:R-:W-:Y:S05]  /*4620*/  @P2 BRA `(.L_x_151) ;  /* 0x00000000000c2947 */ /* 0x000fea0003800000 */
[----:B--2---:R-:W3:Y:S02]  /*4630*/  LDG.E.U8 R157, desc[UR36][R166.64+0x70] ;  /* 0x00007024a69d7981 */ /* 0x004ee4000c1e1100 */
[----:B---3--:R-:W-:-:S05]  /*4640*/  PRMT R89, R157, 0x8880, RZ ;  /* 0x000088809d597816 */ /* 0x008fca00000000ff */
[----:B------:R-:W-:-:S07]  /*4650*/  IMAD R22, R89, R156, RZ ;  /* 0x0000009c59167224 */ /* 0x000fce00078e02ff */
.L_x_151:
[----:B------:R-:W-:Y:S05]  /*4660*/  BSYNC B1 ;  /* 0x0000000000017941 */ /* 0x000fea0003800000 */
.L_x_150:
[C---:B------:R-:W-:Y:S01]  /*4670*/  ISETP.LT.OR P4, PT, R3.reuse, 0x72, !P1 ;  /* 0x000000720300780c */ /* 0x040fe20004f81670 */
[----:B---3--:R-:W-:Y:S01]  /*4680*/  @!P2 IMAD R89, R146, R155, R22 ;  /* 0x0000009b9259a224 */ /* 0x008fe200078e0216 */
[----:B------:R-:W-:Y:S01]  /*4690*/  BSSY B1, `(.L_x_152) ;  /* 0x000000b000017945 */ /* 0x000fe20003800000 */
[----:B------:R-:W-:Y:S02]  /*46a0*/  ISETP.LT.OR P3, PT, R3, 0x79, !P0 ;  /* 0x000000790300780c */ /* 0x000fe40004761670 */
[----:B------:R-:W-:Y:S01]  /*46b0*/  IADD3 R153, P5, R153, 0x80, RZ ;  /* 0x0000008099997810 */ /* 0x000fe20007fbe0ff */
[----:B------:R3:W-:Y:S01]  /*46c0*/  @!P2 STG.E.U8 desc[UR36][R8.64+0x70], R89 ;  /* 0x000070590800a986 */ /* 0x0007e2000c101124 */
[C---:B------:R-:W-:Y:S02]  /*46d0*/  ISETP.LT.OR P2, PT, R3.reuse, 0x79, !P1 ;  /* 0x000000790300780c */ /* 0x040fe40004f41670 */
[C---:B------:R-:W-:Y:S02]  /*46e0*/  ISETP.LT.OR P0, PT, R3.reuse, 0x7a, !P0 ;  /* 0x0000007a0300780c */ /* 0x040fe40004701670 */
[----:B------:R-:W-:-:S02]  /*46f0*/  ISETP.LT.OR P1, PT, R3, 0x7a, !P1 ;  /* 0x0000007a0300780c */ /* 0x000fc40004f21670 */
[----:B------:R-:W-:Y:S11]  /*4700*/  @P4 BRA `(.L_x_153) ;  /* 0x00000000000c4947 */ /* 0x000ff60003800000 */
[----:B--2---:R-:W3:Y:S02]  /*4710*/  LDG.E.U8 R157, desc[UR36][R166.64+0x71] ;  /* 0x00007124a69d7981 */ /* 0x004ee4000c1e1100 */
[----:B---3--:R-:W-:-:S05]  /*4720*/  PRMT R89, R157, 0x8880, RZ ;  /* 0x000088809d597816 */ /* 0x008fca00000000ff */
[----:B------:R-:W-:-:S07]  /*4730*/  IMAD R22, R89, R156, RZ ;  /* 0x0000009c59167224 */ /* 0x000fce00078e02ff */
.L_x_153:
[----:B------:R-:W-:Y:S05]  /*4740*/  BSYNC B1 ;  /* 0x0000000000017941 */ /* 0x000fea0003800000 */
.L_x_152:
[----:B------:R-:W-:Y:S01]  /*4750*/  @!P4 IMAD R147, R147, R155, R22 ;  /* 0x0000009b9393c224 */ /* 0x000fe200078e0216 */
[----:B------:R-:W-:Y:S04]  /*4760*/  BSSY B1, `(.L_x_154) ;  /* 0x0000006000017945 */ /* 0x000fe80003800000 */
[----:B------:R0:W-:Y:S01]  /*4770*/  @!P4 STG.E.U8 desc[UR36][R8.64+0x71], R147 ;  /* 0x000071930800c986 */ /* 0x0001e2000c101124 */
[----:B------:R-:W-:Y:S05]  /*4780*/  @P3 BRA `(.L_x_155) ;  /* 0x00000000000c3947 */ /* 0x000fea0003800000 */
[----:B--2---:R-:W3:Y:S02]  /*4790*/  LDG.E.U8 R157, desc[UR36][R162.64+0x78] ;  /* 0x00007824a29d7981 */ /* 0x004ee4000c1e1100 */
[----:B---3--:R-:W-:-:S05]  /*47a0*/  PRMT R89, R157, 0x8880, RZ ;  /* 0x000088809d597816 */ /* 0x008fca00000000ff */
[----:B------:R-:W-:-:S07]  /*47b0*/  IMAD R22, R89, R156, RZ ;  /* 0x0000009c59167224 */ /* 0x000fce00078e02ff */
.L_x_155:
[----:B------:R-:W-:Y:S05]  /*47c0*/  BSYNC B1 ;  /* 0x0000000000017941 */ /* 0x000fea0003800000 */
.L_x_154:
[----:B---3--:R-:W-:Y:S01]  /*47d0*/  @!P3 IMAD R89, R148, R155, R22 ;  /* 0x0000009b9459b224 */ /* 0x008fe200078e0216 */
[----:B------:R-:W-:Y:S01]  /*47e0*/  BSSY B1, `(.L_x_156) ;  /* 0x0000007000017945 */ /* 0x000fe20003800000 */
[----:B----4-:R-:W-:-:S03]  /*47f0*/  IMAD.X R91, RZ, RZ, R5, P5 ;  /* 0x000000ffff5b7224 */ /* 0x010fc600028e0605 */
[----:B------:R3:W-:Y:S01]  /*4800*/  @!P3 STG.E.U8 desc[UR36][R160.64+0x78], R89 ;  /* 0x00007859a000b986 */ /* 0x0007e2000c101124 */
[----:B------:R-:W-:Y:S05]  /*4810*/  @P0 BRA `(.L_x_157) ;  /* 0x00000000000c0947 */ /* 0x000fea0003800000 */
[----:B--2---:R-:W2:Y:S02]  /*4820*/  LDG.E.U8 R157, desc[UR36][R162.64+0x79] ;  /* 0x00007924a29d7981 */ /* 0x004ea4000c1e1100 */
[----:B--2---:R-:W-:-:S05]  /*4830*/  PRMT R5, R157, 0x8880, RZ ;  /* 0x000088809d057816 */ /* 0x004fca00000000ff */
[----:B------:R-:W-:-:S07]  /*4840*/  IMAD R22, R5, R156, RZ ;  /* 0x0000009c05167224 */ /* 0x000fce00078e02ff */
.L_x_157:
[----:B------:R-:W-:Y:S05]  /*4850*/  BSYNC B1 ;  /* 0x0000000000017941 */ /* 0x000fea0003800000 */
.L_x_156:
[----:B------:R-:W-:Y:S01]  /*4860*/  @!P0 IMAD R149, R149, R155, R22 ;  /* 0x0000009b95958224 */ /* 0x000fe200078e0216 */
[----:B------:R-:W-:Y:S01]  /*4870*/  BSSY B1, `(.L_x_158) ;  /* 0x0000007000017945 */ /* 0x000fe20003800000 */
[----:B------:R-:W-:-:S03]  /*4880*/  IMAD R4, R91, R158, RZ ;  /* 0x0000009e5b047224 */ /* 0x000fc600078e02ff */
[----:B------:R4:W-:Y:S01]  /*4890*/  @!P0 STG.E.U8 desc[UR36][R160.64+0x79], R149 ;  /* 0x00007995a0008986 */ /* 0x0009e2000c101124 */
[----:B------:R-:W-:Y:S05]  /*48a0*/  @P2 BRA `(.L_x_159) ;  /* 0x00000000000c2947 */ /* 0x000fea0003800000 */
[----:B--2---:R-:W2:Y:S02]  /*48b0*/  LDG.E.U8 R157, desc[UR36][R166.64+0x78] ;  /* 0x00007824a69d7981 */ /* 0x004ea4000c1e1100 */
[----:B--2---:R-:W-:-:S05]  /*48c0*/  PRMT R5, R157, 0x8880, RZ ;  /* 0x000088809d057816 */ /* 0x004fca00000000ff */
[----:B------:R-:W-:-:S07]  /*48d0*/  IMAD R22, R5, R156, RZ ;  /* 0x0000009c05167224 */ /* 0x000fce00078e02ff */
.L_x_159:
[----:B------:R-:W-:Y:S05]  /*48e0*/  BSYNC B1 ;  /* 0x0000000000017941 */ /* 0x000fea0003800000 */
.L_x_158:
[----:B------:R-:W-:Y:S01]  /*48f0*/  @!P2 IMAD R5, R150, R155, R22 ;  /* 0x0000009b9605a224 */ /* 0x000fe200078e0216 */
[----:B------:R-:W-:Y:S01]  /*4900*/  BSSY B1, `(.L_x_160) ;  /* 0x0000009000017945 */ /* 0x000fe20003800000 */
[C---:B---3--:R-:W-:Y:S02]  /*4910*/  IMAD R89, R153.reuse, R159, R4 ;  /* 0x0000009f99597224 */ /* 0x048fe400078e0204 */
[CC--:B------:R-:W-:Y:S01]  /*4920*/  IMAD.WIDE.U32 R164, R153.reuse, R158.reuse, R164 ;  /* 0x0000009e99a47225 */ /* 0x0c0fe200078e00a4 */
[----:B------:R3:W-:Y:S03]  /*4930*/  @!P2 STG.E.U8 desc[UR36][R8.64+0x78], R5 ;  /* 0x000078050800a986 */ /* 0x0007e6000c101124 */
[----:B------:R-:W-:Y:S01]  /*4940*/  IMAD.WIDE.U32 R158, R153, R158, R20 ;  /* 0x0000009e999e7225 */ /* 0x000fe200078e0014 */
[----:B------:R-:W-:Y:S06]  /*4950*/  @P1 BRA `(.L_x_161) ;  /* 0x00000000000c1947 */ /* 0x000fec0003800000 */
[----:B--2---:R-:W3:Y:S02]  /*4960*/  LDG.E.U8 R157, desc[UR36][R166.64+0x79] ;  /* 0x00007924a69d7981 */ /* 0x004ee4000c1e1100 */
[----:B---3--:R-:W-:-:S05]  /*4970*/  PRMT R5, R157, 0x8880, RZ ;  /* 0x000088809d057816 */ /* 0x008fca00000000ff */
[----:B------:R-:W-:-:S07]  /*4980*/  IMAD R22, R5, R156, RZ ;  /* 0x0000009c05167224 */ /* 0x000fce00078e02ff */
.L_x_161:
[----:B------:R-:W-:Y:S05]  /*4990*/  BSYNC B1 ;  /* 0x0000000000017941 */ /* 0x000fea0003800000 */
.L_x_160:
[----:B------:R-:W-:Y:S01]  /*49a0*/  @!P1 IMAD R151, R151, R155, R22 ;  /* 0x0000009b97979224 */ /* 0x000fe200078e0216 */
[----:B------:R-:W-:Y:S01]  /*49b0*/  ISETP.GE.AND P2, PT, R0, 0x81, PT ;  /* 0x000000810000780c */ /* 0x000fe20003f46270 */
[----:B------:R-:W-:Y:S01]  /*49c0*/  BSSY B1, `(.L_x_162) ;  /* 0x000000c000017945 */ /* 0x000fe20003800000 */
[----:B------:R-:W-:Y:S02]  /*49d0*/  IADD3 R4, P5, R158, R12, RZ ;  /* 0x0000000c9e047210 */ /* 0x000fe40007fbe0ff */
[----:B------:R0:W-:Y:S01]  /*49e0*/  @!P1 STG.E.U8 desc[UR36][R8.64+0x79], R151 ;  /* 0x0000799708009986 */ /* 0x0001e2000c101124 */
[----:B------:R-:W-:Y:S02]  /*49f0*/  ISETP.LT.OR P1, PT, R3, 0x1, !P2 ;  /* 0x000000010300780c */ /* 0x000fe40005721670 */
[----:B---3--:R-:W-:Y:S02]  /*4a00*/  IADD3.X R5, R13, R159, R89, P5, !PT ;  /* 0x0000009f0d057210 */ /* 0x008fe40002ffe459 */
[----:B------:R-:W-:-:S02]  /*4a10*/  ISETP.GE.AND P0, PT, R0, 0x89, PT ;  /* 0x000000890000780c */ /* 0x000fc40003f06270 */
[----:B------:R-:W-:Y:S02]  /*4a20*/  IADD3 R12, P4, P3, R14, R12, R164 ;  /* 0x0000000c0e0c7210 */ /* 0x000fe40007b9e0a4 */
[----:B------:R-:W-:-:S05]  /*4a30*/  ISETP.LT.OR P5, PT, R3, 0x2, !P2 ;  /* 0x000000020300780c */ /* 0x000fca00057a1670 */
[----:B0-----:R-:W-:Y:S08]  /*4a40*/  @P1 BRA `(.L_x_163) ;  /* 0x00000000000c1947 */ /* 0x001ff00003800000 */
[----:B--2---:R-:W2:Y:S02]  /*4a50*/  LDG.E.U8 R157, desc[UR36][R4.64] ;  /* 0x00000024049d7981 */ /* 0x004ea4000c1e1100 */
[----:B--2---:R-:W-:-:S05]  /*4a60*/  PRMT R9, R157, 0x8880, RZ ;  /* 0x000088809d097816 */ /* 0x004fca00000000ff */
[----:B------:R-:W-:-:S07]  /*4a70*/  IMAD R22, R9, R156, RZ ;  /* 0x0000009c09167224 */ /* 0x000fce00078e02ff */
.L_x_163:
[----:B------:R-:W-:Y:S05]  /*4a80*/  BSYNC B1 ;  /* 0x0000000000017941 */ /* 0x000fea0003800000 */
.L_x_162:
[----:B------:R-:W-:Y:S01]  /*4a90*/  @!P1 IMAD R9, R24, R155, R22 ;  /* 0x0000009b18099224 */ /* 0x000fe200078e0216 */
[----:B------:R-:W-:Y:S01]  /*4aa0*/  BSSY B1, `(.L_x_164) ;  /* 0x0000007000017945 */ /* 0x000fe20003800000 */
[----:B------:R-:W-:-:S03]  /*4ab0*/  IMAD.IADD R164, R89, 0x1, R165 ;  /* 0x0000000159a47824 */ /* 0x000fc600078e02a5 */
[----:B------:R0:W-:Y:S01]  /*4ac0*/  @!P1 STG.E.U8 desc[UR36][R6.64], R9 ;  /* 0x0000000906009986 */ /* 0x0001e2000c101124 */
[----:B------:R-:W-:Y:S05]  /*4ad0*/  @P5 BRA `(.L_x_165) ;  /* 0x00000000000c5947 */ /* 0x000fea0003800000 */
[----:B--2---:R-:W0:Y:S02]  /*4ae0*/  LDG.E.U8 R157, desc[UR36][R4.64+0x1] ;  /* 0x00000124049d7981 */ /* 0x004e24000c1e1100 */
[----:B0-----:R-:W-:-:S05]  /*4af0*/  PRMT R9, R157, 0x8880, RZ ;  /* 0x000088809d097816 */ /* 0x001fca00000000ff */
[----:B------:R-:W-:-:S07]  /*4b00*/  IMAD R22, R9, R156, RZ ;  /* 0x0000009c09167224 */ /* 0x000fce00078e02ff */
.L_x_165:
[----:B------:R-:W-:Y:S05]  /*4b10*/  BSYNC B1 ;  /* 0x0000000000017941 */ /* 0x000fea0003800000 */
.L_x_164:
[----:B------:R-:W-:Y:S01]  /*4b20*/  ISETP.LT.OR P1, PT, R3, 0x1, !P0 ;  /* 0x000000010300780c */ /* 0x000fe20004721670 */
[----:B------:R-:W-:Y:S01]  /*4b30*/  @!P5 IMAD R25, R25, R155, R22 ;  /* 0x0000009b1919d224 */ /* 0x000fe200078e0216 */
[----:B------:R-:W-:Y:S01]  /*4b40*/  BSSY B1, `(.L_x_166) ;  /* 0x000000a000017945 */ /* 0x000fe20003800000 */
[----:B------:R-:W-:Y:S02]  /*4b50*/  IADD3.X R13, R21, R13, R164, P4, P3 ;  /* 0x0000000d150d7210 */ /* 0x000fe400027e64a4 */
[C---:B------:R-:W-:Y:S01]  /*4b60*/  ISETP.LT.OR P4, PT, R3.reuse, 0x2, !P0 ;  /* 0x000000020300780c */ /* 0x040fe20004781670 */
[----:B------:R3:W-:Y:S01]  /*4b70*/  @!P5 STG.E.U8 desc[UR36][R6.64+0x1], R25 ;  /* 0x000001190600d986 */ /* 0x0007e2000c101124 */
[C---:B------:R-:W-:Y:S02]  /*4b80*/  ISETP.LT.OR P5, PT, R3.reuse, 0x9, !P2 ;  /* 0x000000090300780c */ /* 0x040fe400057a1670 */
[----:B------:R-:W-:-:S04]  /*4b90*/  ISETP.LT.OR P3, PT, R3, 0xa, !P2 ;  /* 0x0000000a0300780c */ /* 0x000fc80005761670 */
[----:B------:R-:W-:Y:S09]  /*4ba0*/  @P1 BRA `(.L_x_167) ;  /* 0x00000000000c1947 */ /* 0x000ff20003800000 */
[----:B--2---:R-:W0:Y:S02]  /*4bb0*/  LDG.E.U8 R157, desc[UR36][R12.64] ;  /* 0x000000240c9d7981 */ /* 0x004e24000c1e1100 */
[----:B0-----:R-:W-:-:S05]  /*4bc0*/  PRMT R9, R157, 0x8880, RZ ;  /* 0x000088809d097816 */ /* 0x001fca00000000ff */
[----:B------:R-:W-:-:S07]  /*4bd0*/  IMAD R22, R9, R156, RZ ;  /* 0x0000009c09167224 */ /* 0x000fce00078e02ff */
.L_x_167:
[----:B------:R-:W-:Y:S05]  /*4be0*/  BSYNC B1 ;  /* 0x0000000000017941 */ /* 0x000fea0003800000 */
.L_x_166:
[----:B0-----:R-:W-:Y:S01]  /*4bf0*/  @!P1 IMAD R9, R26, R155, R22 ;  /* 0x0000009b1a099224 */ /* 0x001fe200078e0216 */
[----:B------:R-:W-:Y:S04]  /*4c00*/  BSSY B1, `(.L_x_168) ;  /* 0x0000006000017945 */ /* 0x000fe80003800000 */
[----:B------:R0:W-:Y:S01]  /*4c10*/  @!P1 STG.E.U8 desc[UR36][R10.64], R9 ;  /* 0x000000090a009986 */ /* 0x0001e2000c101124 */
[----:B------:R-:W-:Y:S05]  /*4c20*/  @P4 BRA `(.L_x_169) ;  /* 0x00000000000c4947 */ /* 0x000fea0003800000 */
[----:B--2---:R-:W0:Y:S02]  /*4c30*/  LDG.E.U8 R157, desc[UR36][R12.64+0x1] ;  /* 0x000001240c9d7981 */ /* 0x004e24000c1e1100 */
[----:B0-----:R-:W-:-:S05]  /*4c40*/  PRMT R9, R157, 0x8880, RZ ;  /* 0x000088809d097816 */ /* 0x001fca00000000ff */
[----:B------:R-:W-:-:S07]  /*4c50*/  IMAD R22, R9, R156, RZ ;  /* 0x0000009c09167224 */ /* 0x000fce00078e02ff */
.L_x_169:
[----:B------:R-:W-:Y:S05]  /*4c60*/  BSYNC B1 ;  /* 0x0000000000017941 */ /* 0x000fea0003800000 */
.L_x_168:
[----:B------:R-:W-:Y:S01]  /*4c70*/  @!P4 IMAD R27, R27, R155, R22 ;  /* 0x0000009b1b1bc224 */ /* 0x000fe200078e0216 */
[----:B------:R-:W-:Y:S04]  /*4c80*/  BSSY B1, `(.L_x_170) ;  /* 0x0000006000017945 */ /* 0x000fe80003800000 */
[----:B------:R0:W-:Y:S01]  /*4c90*/  @!P4 STG.E.U8 desc[UR36][R10.64+0x1], R27 ;  /* 0x0000011b0a00c986 */ /* 0x0001e2000c101124 */
[----:B------:R-:W-:Y:S05]  /*4ca0*/  @P5 BRA `(.L_x_171) ;  /* 0x00000000000c5947 */ /* 0x000fea0003800000 */
[----:B--2---:R-:W0:Y:S02]  /*4cb0*/  LDG.E.U8 R157, desc[UR36][R4.64+0x8] ;  /* 0x00000824049d7981 */ /* 0x004e24000c1e1100 */
[----:B0-----:R-:W-:-:S05]  /*4cc0*/  PRMT R9, R157, 0x8880, RZ ;  /* 0x000088809d097816 */ /* 0x001fca00000000ff */
[----:B------:R-:W-:-:S07]  /*4cd0*/  IMAD R22, R9, R156, RZ ;  /* 0x0000009c09167224 */ /* 0x000fce00078e02ff */
.L_x_171:
[----:B------:R-:W-:Y:S05]  /*4ce0*/  BSYNC B1 ;  /* 0x0000000000017941 */ /* 0x000fea0003800000 */
.L_x_170:
[----:B0-----:R-:W-:Y:S01]  /*4cf0*/  @!P5 IMAD R9, R28, R155, R22 ;  /* 0x0000009b1c09d224 */ /* 0x001fe200078e0216 */
[----:B------:R-:W-:Y:S04]  /*4d00*/  BSSY B1, `(.L_x_172) ;  /* 0x0000006000017945 */ /* 0x000fe80003800000 */
[----:B------:R0:W-:Y:S01]  /*4d10*/  @!P5 STG.E.U8 desc[UR36][R6.64+0x8], R9 ;  /* 0x000008090600d986 */ /* 0x0001e2000c101124 */
[----:B------:R-:W-:Y:S05]  /*4d20*/  @P3 BRA `(.L_x_173) ;  /* 0x00000000000c3947 */ /* 0x000fea0003800000 */
[----:B--2---:R-:W0:Y:S02]  /*4d30*/  LDG.E.U8 R157, desc[UR36][R4.64+0x9] ;  /* 0x00000924049d7981 */ /* 0x004e24000c1e1100 */
[----:B0-----:R-:W-:-:S05]  /*4d40*/  PRMT R9, R157, 0x8880, RZ ;  /* 0x000088809d097816 */ /* 0x001fca00000000ff */
[----:B------:R-:W-:-:S07]  /*4d50*/  IMAD R22, R9, R156, RZ ;  /* 0x0000009c09167224 */ /* 0x000fce00078e02ff */
.L_x_173:
[----:B------:R-:W-:Y:S05]  /*4d60*/  BSYNC B1 ;  /* 0x0000000000017941 */ /* 0x000fea0003800000 */
.L_x_172:
[----:B------:R-:W-:Y:S01]  /*4d70*/  ISETP.LT.OR P5, PT, R3, 0x9, !P0 ;  /* 0x000000090300780c */ /* 0x000fe200047a1670 */
[----:B------:R-:W-:Y:S01]  /*4d80*/  @!P3 IMAD R29, R29, R155, R22 ;  /* 0x0000009b1d1db224 */ /* 0x000fe200078e0216 */
[----:B------:R-:W-:Y:S01]  /*4d90*/  BSSY B1, `(.L_x_174) ;  /* 0x0000009000017945 */ /* 0x000fe20003800000 */
[C---:B------:R-:W-:Y:S02]  /*4da0*/  ISETP.LT.OR P4, PT, R3.reuse, 0xa, !P0 ;  /* 0x0000000a0300780c */ /* 0x040fe40004781670 */
[C---:B------:R-:W-:Y:S01]  /*4db0*/  ISETP.LT.OR P1, PT, R3.reuse, 0x12, !P2 ;  /* 0x000000120300780c */ /* 0x040fe20005721670 */
[----:B------:R0:W-:Y:S01]  /*4dc0*/  @!P3 STG.E.U8 desc[UR36][R6.64+0x9], R29 ;  /* 0x0000091d0600b986 */ /* 0x0001e2000c101124 */
[----:B------:R-:W-:-:S06]  /*4dd0*/  ISETP.LT.OR P3, PT, R3, 0x11, !P2 ;  /* 0x000000110300780c */ /* 0x000fcc0005761670 */
[----:B------:R-:W-:Y:S07]  /*4de0*/  @P5 BRA `(.L_x_175) ;  /* 0x00000000000c5947 */ /* 0x000fee0003800000 */
[----:B--2---:R-:W0:Y:S02]  /*4df0*/  LDG.E.U8 R157, desc[UR36][R12.64+0x8] ;  /* 0x000008240c9d7981 */ /* 0x004e24000c1e1100 */
[----:B0-----:R-:W-:-:S05]  /*4e00*/  PRMT R9, R157, 0x8880, RZ ;  /* 0x000088809d097816 */ /* 0x001fca00000000ff */
[----:B------:R-:W-:-:S07]  /*4e10*/  IMAD R22, R9, R156, RZ ;  /* 0x0000009c09167224 */ /* 0x000fce00078e02ff */
.L_x_175:
[----:B------:R-:W-:Y:S05]  /*4e20*/  BSYNC B1 ;  /* 0x0000000000017941 */ /* 0x000fea0003800000 */
.L_x_174:
[----:B0-----:R-:W-:Y:S01]  /*4e30*/  @!P5 IMAD R9, R30, R155, R22 ;  /* 0x0000009b1e09d224 */ /* 0x001fe200078e0216 */
[----:B------:R-:W-:Y:S04]  /*4e40*/  BSSY B1, `(.L_x_176) ;  /* 0x0000006000017945 */ /* 0x000fe80003800000 */
[----:B------:R0:W-:Y:S01]  /*4e50*/  @!P5 STG.E.U8 desc[UR36][R10.64+0x8], R9 ;  /* 0x000008090a00d986 */ /* 0x0001e2000c101124 */
[----:B------:R-:W-:Y:S05]  /*4e60*/  @P4 BRA `(.L_x_177) ;  /* 0x00000000000c4947 */ /* 0x000fea0003800000 */
[----:B--2---:R-:W0:Y:S02]  /*4e70*/  LDG.E.U8 R157, desc[UR36][R12.64+0x9] ;  /* 0x000009240c9d7981 */ /* 0x004e24000c1e1100 */
[----:B0-----:R-:W-:-:S05]  /*4e80*/  PRMT R9, R157, 0x8880, RZ ;  /* 0x000088809d097816 */ /* 0x001fca00000000ff */
[----:B------:R-:W-:-:S07]  /*4e90*/  IMAD R22, R9, R156, RZ ;  /* 0x0000009c09167224 */ /* 0x000fce00078e02ff */
.L_x_177:
[----:B------:R-:W-:Y:S05]  /*4ea0*/  BSYNC B1 ;  /* 0x0000000000017941 */ /* 0x000fea0003800000 */
.L_x_176:
[----:B------:R-:W-:Y:S01]  /*4eb0*/  @!P4 IMAD R31, R31, R155, R22 ;  /* 0x0000009b1f1fc224 */ /* 0x000fe200078e0216 */
[----:B------:R-:W-:Y:S04]  /*4ec0*/  BSSY B1, `(.L_x_178) ;  /* 0x0000006000017945 */ /* 0x000fe80003800000 */
[----:B------:R0:W-:Y:S01]  /*4ed0*/  @!P4 STG.E.U8 desc[UR36][R10.64+0x9], R31 ;  /* 0x0000091f0a00c986 */ /* 0x0001e2000c101124 */
[----:B------:R-:W-:Y:S05]  /*4ee0*/  @P3 BRA `(.L_x_179) ;  /* 0x00000000000c3947 */ /* 0x000fea0003800000 */
[----:B--2---:R-:W0:Y:S02]  /*4ef0*/  LDG.E.U8 R157, desc[UR36][R4.64+0x10] ;  /* 0x00001024049d7981 */ /* 0x004e24000c1e1100 */
[----:B0-----:R-:W-:-:S05]  /*4f00*/  PRMT R9, R157, 0x8880, RZ ;  /* 0x000088809d097816 */ /* 0x001fca00000000ff */
[----:B------:R-:W-:-:S07]  /*4f10*/  IMAD R22, R9, R156, RZ ;  /* 0x0000009c09167224 */ /* 0x000fce00078e02ff */
.L_x_179:
[----:B------:R-:W-:Y:S05]  /*4f20*/  BSYNC B1 ;  /* 0x0000000000017941 */ /* 0x000fea0003800000 */
.L_x_178:
[----:B0-----:R-:W-:Y:S01]  /*4f30*/  @!P3 IMAD R9, R32, R155, R22 ;  /* 0x0000009b2009b224 */ /* 0x001fe200078e0216 */
[----:B------:R-:W-:Y:S04]  /*4f40*/  BSSY B1, `(.L_x_180) ;  /* 0x0000006000017945 */ /* 0x000fe80003800000 */
[----:B------:R0:W-:Y:S01]  /*4f50*/  @!P3 STG.E.U8 desc[UR36][R6.64+0x10], R9 ;  /* 0x000010090600b986 */ /* 0x0001e2000c101124 */
[----:B------:R-:W-:Y:S05]  /*4f60*/  @P1 BRA `(.L_x_181) ;  /* 0x00000000000c1947 */ /* 0x000fea0003800000 */
[----:B--2---:R-:W0:Y:S02]  /*4f70*/  LDG.E.U8 R157, desc[UR36][R4.64+0x11] ;  /* 0x00001124049d7981 */ /* 0x004e24000c1e1100 */
[----:B0-----:R-:W-:-:S05]  /*4f80*/  PRMT R9, R157, 0x8880, RZ ;  /* 0x000088809d097816 */ /* 0x001fca00000000ff */
[----:B------:R-:W-:-:S07]  /*4f90*/  IMAD R22, R9, R156, RZ ;  /* 0x0000009c09167224 */ /* 0x000fce00078e02ff */
.L_x_181:
[----:B------:R-:W-:Y:S05]  /*4fa0*/  BSYNC B1 ;  /* 0x0000000000017941 */ /* 0x000fea0003800000 */
.L_x_180:
        /* <DEDUP_REMOVED lines=11> */
.L_x_183:
[----:B------:R-:W-:Y:S05]  /*5060*/  BSYNC B1 ;  /* 0x0000000000017941 */ /* 0x000fea0003800000 */
.L_x_182:
[----:B0-----:R-:W-:Y:S01]  /*5070*/  @!P4 IMAD R9, R34, R155, R22 ;  /* 0x0000009b2209c224 */ /* 0x001fe200078e0216 */
[----:B------:R-:W-:Y:S04]  /*5080*/  BSSY B1, `(.L_x_184) ;  /* 0x0000006000017945 */ /* 0x000fe80003800000 */
[----:B------:R0:W-:Y:S01]  /*5090*/  @!P4 STG.E.U8 desc[UR36][R10.64+0x10], R9 ;  /* 0x000010090a00c986 */ /* 0x0001e2000c101124 */
[----:B------:R-:W-:Y:S05]  /*50a0*/  @P3 BRA `(.L_x_185) ;  /* 0x00000000000c3947 */ /* 0x000fea0003800000 */
[----:B--2---:R-:W0:Y:S02]  /*50b0*/  LDG.E.U8 R157, desc[UR36][R12.64+0x11] ;  /* 0x000011240c9d7981 */ /* 0x004e24000c1e1100 */
[----:B0-----:R-:W-:-:S05]  /*50c0*/  PRMT R9, R157, 0x8880, RZ ;  /* 0x000088809d097816 */ /* 0x001fca00000000ff */
[----:B------:R-:W-:-:S07]  /*50d0*/  IMAD R22, R9, R156, RZ ;  /* 0x0000009c09167224 */ /* 0x000fce00078e02ff */
.L_x_185:
[----:B------:R-:W-:Y:S05]  /*50e0*/  BSYNC B1 ;  /* 0x0000000000017941 */ /* 0x000fea0003800000 */
.L_x_184:
[----:B------:R-:W-:Y:S01]  /*50f0*/  @!P3 IMAD R35, R35, R155, R22 ;  /* 0x0000009b2323b224 */ /* 0x000fe200078e0216 */
[----:B------:R-:W-:Y:S04]  /*5100*/  BSSY B1, `(.L_x_186) ;  /* 0x0000006000017945 */ /* 0x000fe80003800000 */
[----:B------:R0:W-:Y:S01]  /*5110*/  @!P3 STG.E.U8 desc[UR36][R10.64+0x11], R35 ;  /* 0x000011230a00b986 */ /* 0x0001e2000c101124 */
[----:B------:R-:W-:Y:S05]  /*5120*/  @P5 BRA `(.L_x_187) ;  /* 0x00000000000c5947 */ /* 0x000fea0003800000 */
[----:B--2---:R-:W0:Y:S02]  /*5130*/  LDG.E.U8 R157, desc[UR36][R4.64+0x18] ;  /* 0x00001824049d7981 */ /* 0x004e24000c1e1100 */
[----:B0-----:R-:W-:-:S05]  /*5140*/  PRMT R9, R157, 0x8880, RZ ;  /* 0x000088809d097816 */ /* 0x001fca00000000ff */
[----:B------:R-:W-:-:S07]  /*5150*/  IMAD R22, R9, R156, RZ ;  /* 0x0000009c09167224 */ /* 0x000fce00078e02ff */
.L_x_187:
[----:B------:R-:W-:Y:S05]  /*5160*/  BSYNC B1 ;  /* 0x0000000000017941 */ /* 0x000fea0003800000 */
.L_x_186:
[----:B0-----:R-:W-:Y:S01]  /*5170*/  @!P5 IMAD R9, R36, R155, R22 ;  /* 0x0000009b2409d224 */ /* 0x001fe200078e0216 */
[----:B------:R-:W-:Y:S04]  /*5180*/  BSSY B1, `(.L_x_188) ;  /* 0x0000006000017945 */ /* 0x000fe80003800000 */
[----:B------:R0:W-:Y:S01]  /*5190*/  @!P5 STG.E.U8 desc[UR36][R6.64+0x18], R9 ;  /* 0x000018090600d986 */ /* 0x0001e2000c101124 */
[----:B------:R-:W-:Y:S05]  /*51a0*/  @P1 BRA `(.L_x_189) ;  /* 0x00000000000c1947 */ /* 0x000fea0003800000 */
[----:B--2---:R-:W0:Y:S02]  /*51b0*/  LDG.E.U8 R157, desc[UR36][R4.64+0x19] ;  /* 0x00001924049d7981 */ /* 0x004e24000c1e1100 */
[----:B0-----:R-:W-:-:S05]  /*51c0*/  PRMT R9, R157, 0x8880, RZ ;  /* 0x000088809d097816 */ /* 0x001fca00000000ff */
[----:B------:R-:W-:-:S07]  /*51d0*/  IMAD R22, R9, R156, RZ ;  /* 0x0000009c09167224 */ /* 0x000fce00078e02ff */
.L_x_189:
[----:B------:R-:W-:Y:S05]  /*51e0*/  BSYNC B1 ;  /* 0x0000000000017941 */ /* 0x000fea0003800000 */
.L_x_188:
        /* <DEDUP_REMOVED lines=11> */
.L_x_191:
[----:B------:R-:W-:Y:S05]  /*52a0*/  BSYNC B1 ;  /* 0x0000000000017941 */ /* 0x000fea0003800000 */
.L_x_190:
[----:B0-----:R-:W-:Y:S01]  /*52b0*/  @!P4 IMAD R9, R38, R155, R22 ;  /* 0x0000009b2609c224 */ /* 0x001fe200078e0216 */
[----:B------:R-:W-:Y:S04]  /*52c0*/  BSSY B1, `(.L_x_192) ;  /* 0x0000006000017945 */ /* 0x000fe80003800000 */
[----:B------:R0:W-:Y:S01]  /*52d0*/  @!P4 STG.E.U8 desc[UR36][R10.64+0x18], R9 ;  /* 0x000018090a00c986 */ /* 0x0001e2000c101124 */
[----:B------:R-:W-:Y:S05]  /*52e0*/  @P3 BRA `(.L_x_193) ;  /* 0x00000000000c3947 */ /* 0x000fea0003800000 */
[----:B--2---:R-:W0:Y:S02]  /*52f0*/  LDG.E.U8 R157, desc[UR36][R12.64+0x19] ;  /* 0x000019240c9d7981 */ /* 0x004e24000c1e1100 */
[----:B0-----:R-:W-:-:S05]  /*5300*/  PRMT R9, R157, 0x8880, RZ ;  /* 0x000088809d097816 */ /* 0x001fca00000000ff */
[----:B------:R-:W-:-:S07]  /*5310*/  IMAD R22, R9, R156, RZ ;  /* 0x0000009c09167224 */ /* 0x000fce00078e02ff */
.L_x_193:
[----:B------:R-:W-:Y:S05]  /*5320*/  BSYNC B1 ;  /* 0x0000000000017941 */ /* 0x000fea0003800000 */
.L_x_192:
[----:B------:R-:W-:Y:S01]  /*5330*/  @!P3 IMAD R39, R39, R155, R22 ;  /* 0x0000009b2727b224 */ /* 0x000fe200078e0216 */
[----:B------:R-:W-:Y:S04]  /*5340*/  BSSY B1, `(.L_x_194) ;  /* 0x0000006000017945 */ /* 0x000fe80003800000 */
[----:B------:R0:W-:Y:S01]  /*5350*/  @!P3 STG.E.U8 desc[UR36][R10.64+0x19], R39 ;  /* 0x000019270a00b986 */ /* 0x0001e2000c101124 */
[----:B------:R-:W-:Y:S05]  /*5360*/  @P5 BRA `(.L_x_195) ;  /* 0x00000000000c5947 */ /* 0x000fea0003800000 */
[----:B--2---:R-:W0:Y:S02]  /*5370*/  LDG.E.U8 R157, desc[UR36][R4.64+0x20] ;  /* 0x00002024049d7981 */ /* 0x004e24000c1e1100 */
[----:B0-----:R-:W-:-:S05]  /*5380*/  PRMT R9, R157, 0x8880, RZ ;  /* 0x000088809d097816 */ /* 0x001fca00000000ff */
[----:B------:R-:W-:-:S07]  /*5390*/  IMAD R22, R9, R156, RZ ;  /* 0x0000009c09167224 */ /* 0x000fce00078e02ff */
.L_x_195:
[----:B------:R-:W-:Y:S05]  /*53a0*/  BSYNC B1 ;  /* 0x0000000000017941 */ /* 0x000fea0003800000 */
.L_x_194:
[----:B0-----:R-:W-:Y:S01]  /*53b0*/  @!P5 IMAD R9, R40, R155, R22 ;  /* 0x0000009b2809d224 */ /* 0x001fe200078e0216 */
[----:B------:R-:W-:Y:S04]  /*53c0*/  BSSY B1, `(.L_x_196) ;  /* 0x0000006000017945 */ /* 0x000fe80003800000 */
[----:B------:R0:W-:Y:S01]  /*53d0*/  @!P5 STG.E.U8 desc[UR36][R6.64+0x20], R9 ;  /* 0x000020090600d986 */ /* 0x0001e2000c101124 */
[----:B------:R-:W-:Y:S05]  /*53e0*/  @P1 BRA `(.L_x_197) ;  /* 0x00000000000c1947 */ /* 0x000fea0003800000 */
[----:B--2---:R-:W0:Y:S02]  /*53f0*/  LDG.E.U8 R157, desc[UR36][R4.64+0x21] ;  /* 0x00002124049d7981 */ /* 0x004e24000c1e1100 */
[----:B0-----:R-:W-:-:S05]  /*5400*/  PRMT R9, R157, 0x8880, RZ ;  /* 0x000088809d097816 */ /* 0x001fca00000000ff */
[----:B------:R-:W-:-:S07]  /*5410*/  IMAD R22, R9, R156, RZ ;  /* 0x0000009c09167224 */ /* 0x000fce00078e02ff */
.L_x_197:
[----:B------:R-:W-:Y:S05]  /*5420*/  BSYNC B1 ;  /* 0x0000000000017941 */ /* 0x000fea0003800000 */
.L_x_196:
        /* <DEDUP_REMOVED lines=11> */
.L_x_199:
[----:B------:R-:W-:Y:S05]  /*54e0*/  BSYNC B1 ;  /* 0x0000000000017941 */ /* 0x000fea0003800000 */
.L_x_198:
[----:B0-----:R-:W-:Y:S01]  /*54f0*/  @!P4 IMAD R9, R42, R155, R22 ;  /* 0x0000009b2a09c224 */ /* 0x001fe200078e0216 */
[----:B------:R-:W-:Y:S04]  /*5500*/  BSSY B1, `(.L_x_200) ;  /* 0x0000006000017945 */ /* 0x000fe80003800000 */
[----:B------:R0:W-:Y:S01]  /*5510*/  @!P4 STG.E.U8 desc[UR36][R10.64+0x20], R9 ;  /* 0x000020090a00c986 */ /* 0x0001e2000c101124 */
[----:B------:R-:W-:Y:S05]  /*5520*/  @P3 BRA `(.L_x_201) ;  /* 0x00000000000c3947 */ /* 0x000fea0003800000 */
[----:B--2---:R-:W0:Y:S02]  /*5530*/  LDG.E.U8 R157, desc[UR36][R12.64+0x21] ;  /* 0x000021240c9d7981 */ /* 0x004e24000c1e1100 */
[----:B0-----:R-:W-:-:S05]  /*5540*/  PRMT R9, R157, 0x8880, RZ ;  /* 0x000088809d097816 */ /* 0x001fca00000000ff */
[----:B------:R-:W-:-:S07]  /*5550*/  IMAD R22, R9, R156, RZ ;  /* 0x0000009c09167224 */ /* 0x000fce00078e02ff */
.L_x_201:
[----:B------:R-:W-:Y:S05]  /*5560*/  BSYNC B1 ;  /* 0x0000000000017941 */ /* 0x000fea0003800000 */
.L_x_200:
[----:B------:R-:W-:Y:S01]  /*5570*/  @!P3 IMAD R43, R43, R155, R22 ;  /* 0x0000009b2b2bb224 */ /* 0x000fe200078e0216 */
[----:B------:R-:W-:Y:S04]  /*5580*/  BSSY B1, `(.L_x_202) ;  /* 0x0000006000017945 */ /* 0x000fe80003800000 */
[----:B------:R0:W-:Y:S01]  /*5590*/  @!P3 STG.E.U8 desc[UR36][R10.64+0x21], R43 ;  /* 0x0000212b0a00b986 */ /* 0x0001e2000c101124 */
[----:B------:R-:W-:Y:S05]  /*55a0*/  @P5 BRA `(.L_x_203) ;  /* 0x00000000000c5947 */ /* 0x000fea0003800000 */
[----:B--2---:R-:W0:Y:S02]  /*55b0*/  LDG.E.U8 R157, desc[UR36][R4.64+0x28] ;  /* 0x00002824049d7981 */ /* 0x004e24000c1e1100 */
[----:B0-----:R-:W-:-:S05]  /*55c0*/  PRMT R9, R157, 0x8880, RZ ;  /* 0x000088809d097816 */ /* 0x001fca00000000ff */
[----:B------:R-:W-:-:S07]  /*55d0*/  IMAD R22, R9, R156, RZ ;  /* 0x0000009c09167224 */ /* 0x000fce00078e02ff */
.L_x_203:
[----:B------:R-:W-:Y:S05]  /*55e0*/  BSYNC B1 ;  /* 0x0000000000017941 */ /* 0x000fea0003800000 */
.L_x_202:
[----:B0-----:R-:W-:Y:S01]  /*55f0*/  @!P5 IMAD R9, R44, R155, R22 ;  /* 0x0000009b2c09d224 */ /* 0x001fe200078e0216 */
[----:B------:R-:W-:Y:S04]  /*5600*/  BSSY B1, `(.L_x_204) ;  /* 0x0000006000017945 */ /* 0x000fe80003800000 */
[----:B------:R0:W-:Y:S01]  /*5610*/  @!P5 STG.E.U8 desc[UR36][R6.64+0x28], R9 ;  /* 0x000028090600d986 */ /* 0x0001e2000c101124 */
[----:B------:R-:W-:Y:S05]  /*5620*/  @P1 BRA `(.L_x_205) ;  /* 0x00000000000c1947 */ /* 0x000fea0003800000 */
[----:B--2---:R-:W0:Y:S02]  /*5630*/  LDG.E.U8 R157, desc[UR36][R4.64+0x29] ;  /* 0x00002924049d7981 */ /* 0x004e24000c1e1100 */
[----:B0-----:R-:W-:-:S05]  /*5640*/  PRMT R9, R157, 0x8880, RZ ;  /* 0x000088809d097816 */ /* 0x001fca00000000ff */
[----:B------:R-:W-:-:S07]  /*5650*/  IMAD R22, R9, R156, RZ ;  /* 0x0000009c09167224 */ /* 0x000fce00078e02ff */
.L_x_205:
[----:B------:R-:W-:Y:S05]  /*5660*/  BSYNC B1 ;  /* 0x0000000000017941 */ /* 0x000fea0003800000 */
.L_x_204:
        /* <DEDUP_REMOVED lines=11> */
.L_x_207:
[----:B------:R-:W-:Y:S05]  /*5720*/  BSYNC B1 ;  /* 0x0000000000017941 */ /* 0x000fea0003800000 */
.L_x_206:
[----:B0-----:R-:W-:Y:S01]  /*5730*/  @!P4 IMAD R9, R46, R155, R22 ;  /* 0x0000009b2e09c224 */ /* 0x001fe200078e0216 */
[----:B------:R-:W-:Y:S04]  /*5740*/  BSSY B1, `(.L_x_208) ;  /* 0x0000006000017945 */ /* 0x000fe80003800000 */
[----:B------:R0:W-:Y:S01]  /*5750*/  @!P4 STG.E.U8 desc[UR36][R10.64+0x28], R9 ;  /* 0x000028090a00c986 */ /* 0x0001e2000c101124 */
[----:B------:R-:W-:Y:S05]  /*5760*/  @P3 BRA `(.L_x_209) ;  /* 0x00000000000c3947 */ /* 0x000fea0003800000 */
[----:B--2---:R-:W0:Y:S02]  /*5770*/  LDG.E.U8 R157, desc[UR36][R12.64+0x29] ;  /* 0x000029240c9d7981 */ /* 0x004e24000c1e1100 */
[----:B0-----:R-:W-:-:S05]  /*5780*/  PRMT R9, R157, 0x8880, RZ ;  /* 0x000088809d097816 */ /* 0x001fca00000000ff */
[----:B------:R-:W-:-:S07]  /*5790*/  IMAD R22, R9, R156, RZ ;  /* 0x0000009c09167224 */ /* 0x000fce00078e02ff */
.L_x_209:
[----:B------:R-:W-:Y:S05]  /*57a0*/  BSYNC B1 ;  /* 0x0000000000017941 */ /* 0x000fea0003800000 */
.L_x_208:
[----:B------:R-:W-:Y:S01]  /*57b0*/  @!P3 IMAD R47, R47, R155, R22 ;  /* 0x0000009b2f2fb224 */ /* 0x000fe200078e0216 */
[----:B------:R-:W-:Y:S04]  /*57c0*/  BSSY B1, `(.L_x_210) ;  /* 0x0000006000017945 */ /* 0x000fe80003800000 */
[----:B------:R0:W-:Y:S01]  /*57d0*/  @!P3 STG.E.U8 desc[UR36][R10.64+0x29], R47 ;  /* 0x0000292f0a00b986 */ /* 0x0001e2000c101124 */
[----:B------:R-:W-:Y:S05]  /*57e0*/  @P5 BRA `(.L_x_211) ;  /* 0x00000000000c5947 */ /* 0x000fea0003800000 */
[----:B--2---:R-:W0:Y:S02]  /*57f0*/  LDG.E.U8 R157, desc[UR36][R4.64+0x30] ;  /* 0x00003024049d7981 */ /* 0x004e24000c1e1100 */
[----:B0-----:R-:W-:-:S05]  /*5800*/  PRMT R9, R157, 0x8880, RZ ;  /* 0x000088809d097816 */ /* 0x001fca00000000ff */
[----:B------:R-:W-:-:S07]  /*5810*/  IMAD R22, R9, R156, RZ ;  /* 0x0000009c09167224 */ /* 0x000fce00078e02ff */
.L_x_211:
[----:B------:R-:W-:Y:S05]  /*5820*/  BSYNC B1 ;  /* 0x0000000000017941 */ /* 0x000fea0003800000 */
.L_x_210:
[----:B0-----:R-:W-:Y:S01]  /*5830*/  @!P5 IMAD R9, R48, R155, R22 ;  /* 0x0000009b3009d224 */ /* 0x001fe200078e0216 */
[----:B------:R-:W-:Y:S04]  /*5840*/  BSSY B1, `(.L_x_212) ;  /* 0x0000006000017945 */ /* 0x000fe80003800000 */
[----:B------:R0:W-:Y:S01]  /*5850*/  @!P5 STG.E.U8 desc[UR36][R6.64+0x30], R9 ;  /* 0x000030090600d986 */ /* 0x0001e2000c101124 */
[----:B------:R-:W-:Y:S05]  /*5860*/  @P1 BRA `(.L_x_213) ;  /* 0x00000000000c1947 */ /* 0x000fea0003800000 */
[----:B--2---:R-:W0:Y:S02]  /*5870*/  LDG.E.U8 R157, desc[UR36][R4.64+0x31] ;  /* 0x00003124049d7981 */ /* 0x004e24000c1e1100 */
[----:B0-----:R-:W-:-:S05]  /*5880*/  PRMT R9, R157, 0x8880, RZ ;  /* 0x000088809d097816 */ /* 0x001fca00000000ff */
[----:B------:R-:W-:-:S07]  /*5890*/  IMAD R22, R9, R156, RZ ;  /* 0x0000009c09167224 */ /* 0x000fce00078e02ff */
.L_x_213:
[----:B------:R-:W-:Y:S05]  /*58a0*/  BSYNC B1 ;  /* 0x0000000000017941 */ /* 0x000fea0003800000 */
.L_x_212:
        /* <DEDUP_REMOVED lines=11> */
.L_x_215:
[----:B------:R-:W-:Y:S05]  /*5960*/  BSYNC B1 ;  /* 0x0000000000017941 */ /* 0x000fea0003800000 */
.L_x_214:
[----:B0-----:R-:W-:Y:S01]  /*5970*/  @!P4 IMAD R9, R50, R155, R22 ;  /* 0x0000009b3209c224 */ /* 0x001fe200078e0216 */
[----:B------:R-:W-:Y:S04]  /*5980*/  BSSY B1, `(.L_x_216) ;  /* 0x0000006000017945 */ /* 0x000fe80003800000 */
[----:B------:R0:W-:Y:S01]  /*5990*/  @!P4 STG.E.U8 desc[UR36][R10.64+0x30], R9 ;  /* 0x000030090a00c986 */ /* 0x0001e2000c101124 */
[----:B------:R-:W-:Y:S05]  /*59a0*/  @P3 BRA `(.L_x_217) ;  /* 0x00000000000c3947 */ /* 0x000fea0003800000 */
[----:B--2---:R-:W0:Y:S02]  /*59b0*/  LDG.E.U8 R157, desc[UR36][R12.64+0x31] ;  /* 0x000031240c9d7981 */ /* 0x004e24000c1e1100 */
[----:B0-----:R-:W-:-:S05]  /*59c0*/  PRMT R9, R157, 0x8880, RZ ;  /* 0x000088809d097816 */ /* 0x001fca00000000ff */
[----:B------:R-:W-:-:S07]  /*59d0*/  IMAD R22, R9, R156, RZ ;  /* 0x0000009c09167224 */ /* 0x000fce00078e02ff */
.L_x_217:
[----:B------:R-:W-:Y:S05]  /*59e0*/  BSYNC B1 ;  /* 0x0000000000017941 */ /* 0x000fea0003800000 */
.L_x_216:
[----:B------:R-:W-:Y:S01]  /*59f0*/  @!P3 IMAD R51, R51, R155, R22 ;  /* 0x0000009b3333b224 */ /* 0x000fe200078e0216 */
[----:B------:R-:W-:Y:S04]  /*5a00*/  BSSY B1, `(.L_x_218) ;  /* 0x0000006000017945 */ /* 0x000fe80003800000 */
[----:B------:R0:W-:Y:S01]  /*5a10*/  @!P3 STG.E.U8 desc[UR36][R10.64+0x31], R51 ;  /* 0x000031330a00b986 */ /* 0x0001e2000c101124 */
[----:B------:R-:W-:Y:S05]  /*5a20*/  @P5 BRA `(.L_x_219) ;  /* 0x00000000000c5947 */ /* 0x000fea0003800000 */
[----:B--2---:R-:W0:Y:S02]  /*5a30*/  LDG.E.U8 R157, desc[UR36][R4.64+0x38] ;  /* 0x00003824049d7981 */ /* 0x004e24000c1e1100 */
[----:B0-----:R-:W-:-:S05]  /*5a40*/  PRMT R9, R157, 0x8880, RZ ;  /* 0x000088809d097816 */ /* 0x001fca00000000ff */
[----:B------:R-:W-:-:S07]  /*5a50*/  IMAD R22, R9, R156, RZ ;  /* 0x0000009c09167224 */ /* 0x000fce00078e02ff */
.L_x_219:
[----:B------:R-:W-:Y:S05]  /*5a60*/  BSYNC B1 ;  /* 0x0000000000017941 */ /* 0x000fea0003800000 */
.L_x_218:
[----:B0-----:R-:W-:Y:S01]  /*5a70*/  @!P5 IMAD R9, R52, R155, R22 ;  /* 0x0000009b3409d224 */ /* 0x001fe200078e0216 */
[----:B------:R-:W-:Y:S04]  /*5a80*/  BSSY B1, `(.L_x_220) ;  /* 0x0000006000017945 */ /* 0x000fe80003800000 */
[----:B------:R0:W-:Y:S01]  /*5a90*/  @!P5 STG.E.U8 desc[UR36][R6.64+0x38], R9 ;  /* 0x000038090600d986 */ /* 0x0001e2000c101124 */
[----:B------:R-:W-:Y:S05]  /*5aa0*/  @P1 BRA `(.L_x_221) ;  /* 0x00000000000c1947 */ /* 0x000fea0003800000 */
[----:B--2---:R-:W0:Y:S02]  /*5ab0*/  LDG.E.U8 R157, desc[UR36][R4.64+0x39] ;  /* 0x00003924049d7981 */ /* 0x004e24000c1e1100 */
[----:B0-----:R-:W-:-:S05]  /*5ac0*/  PRMT R9, R157, 0x8880, RZ ;  /* 0x000088809d097816 */ /* 0x001fca00000000ff */
[----:B------:R-:W-:-:S07]  /*5ad0*/  IMAD R22, R9, R156, RZ ;  /* 0x0000009c09167224 */ /* 0x000fce00078e02ff */
.L_x_221:
[----:B------:R-:W-:Y:S05]  /*5ae0*/  BSYNC B1 ;  /* 0x0000000000017941 */ /* 0x000fea0003800000 */
.L_x_220:
        /* <DEDUP_REMOVED lines=11> */
.L_x_223:
[----:B------:R-:W-:Y:S05]  /*5ba0*/  BSYNC B1 ;  /* 0x0000000000017941 */ /* 0x000fea0003800000 */
.L_x_222:
[----:B0-----:R-:W-:Y:S01]  /*5bb0*/  @!P4 IMAD R9, R54, R155, R22 ;  /* 0x0000009b3609c224 */ /* 0x001fe200078e0216 */
[----:B------:R-:W-:Y:S04]  /*5bc0*/  BSSY B1, `(.L_x_224) ;  /* 0x0000006000017945 */ /* 0x000fe80003800000 */
[----:B------:R0:W-:Y:S01]  /*5bd0*/  @!P4 STG.E.U8 desc[UR36][R10.64+0x38], R9 ;  /* 0x000038090a00c986 */ /* 0x0001e2000c101124 */
[----:B------:R-:W-:Y:S05]  /*5be0*/  @P3 BRA `(.L_x_225) ;  /* 0x00000000000c3947 */ /* 0x000fea0003800000 */
[----:B--2---:R-:W0:Y:S02]  /*5bf0*/  LDG.E.U8 R157, desc[UR36][R12.64+0x39] ;  /* 0x000039240c9d7981 */ /* 0x004e24000c1e1100 */
[----:B0-----:R-:W-:-:S05]  /*5c00*/  PRMT R9, R157, 0x8880, RZ ;  /* 0x000088809d097816 */ /* 0x001fca00000000ff */
[----:B------:R-:W-:-:S07]  /*5c10*/  IMAD R22, R9, R156, RZ ;  /* 0x0000009c09167224 */ /* 0x000fce00078e02ff */
.L_x_225:
[----:B------:R-:W-:Y:S05]  /*5c20*/  BSYNC B1 ;  /* 0x0000000000017941 */ /* 0x000fea0003800000 */
.L_x_224:
[----:B------:R-:W-:Y:S01]  /*5c30*/  @!P3 IMAD R55, R55, R155, R22 ;  /* 0x0000009b3737b224 */ /* 0x000fe200078e0216 */
[----:B------:R-:W-:Y:S04]  /*5c40*/  BSSY B1, `(.L_x_226) ;  /* 0x0000006000017945 */ /* 0x000fe80003800000 */
[----:B------:R0:W-:Y:S01]  /*5c50*/  @!P3 STG.E.U8 desc[UR36][R10.64+0x39], R55 ;  /* 0x000039370a00b986 */ /* 0x0001e2000c101124 */
[----:B------:R-:W-:Y:S05]  /*5c60*/  @P5 BRA `(.L_x_227) ;  /* 0x00000000000c5947 */ /* 0x000fea0003800000 */
[----:B--2---:R-:W0:Y:S02]  /*5c70*/  LDG.E.U8 R157, desc[UR36][R4.64+0x40] ;  /* 0x00004024049d7981 */ /* 0x004e24000c1e1100 */
[----:B0-----:R-:W-:-:S05]  /*5c80*/  PRMT R9, R157, 0x8880, RZ ;  /* 0x000088809d097816 */ /* 0x001fca00000000ff */
[----:B------:R-:W-:-:S07]  /*5c90*/  IMAD R22, R9, R156, RZ ;  /* 0x0000009c09167224 */ /* 0x000fce00078e02ff */
.L_x_227:
[----:B------:R-:W-:Y:S05]  /*5ca0*/  BSYNC B1 ;  /* 0x0000000000017941 */ /* 0x000fea0003800000 */
.L_x_226:
[----:B0-----:R-:W-:Y:S01]  /*5cb0*/  @!P5 IMAD R9, R56, R155, R22 ;  /* 0x0000009b3809d224 */ /* 0x001fe200078e0216 */
[----:B------:R-:W-:Y:S04]  /*5cc0*/  BSSY B1, `(.L_x_228) ;  /* 0x0000006000017945 */ /* 0x000fe80003800000 */
[----:B------:R0:W-:Y:S01]  /*5cd0*/  @!P5 STG.E.U8 desc[UR36][R6.64+0x40], R9 ;  /* 0x000040090600d986 */ /* 0x0001e2000c101124 */
[----:B------:R-:W-:Y:S05]  /*5ce0*/  @P1 BRA `(.L_x_229) ;  /* 0x00000000000c1947 */ /* 0x000fea0003800000 */
[----:B--2---:R-:W0:Y:S02]  /*5cf0*/  LDG.E.U8 R157, desc[UR36][R4.64+0x41] ;  /* 0x00004124049d7981 */ /* 0x004e24000c1e1100 */
[----:B0-----:R-:W-:-:S05]  /*5d00*/  PRMT R9, R157, 0x8880, RZ ;  /* 0x000088809d097816 */ /* 0x001fca00000000ff */
[----:B------:R-:W-:-:S07]  /*5d10*/  IMAD R22, R9, R156, RZ ;  /* 0x0000009c09167224 */ /* 0x000fce00078e02ff */
.L_x_229:
[----:B------:R-:W-:Y:S05]  /*5d20*/  BSYNC B1 ;  /* 0x0000000000017941 */ /* 0x000fea0003800000 */
.L_x_228:
        /* <DEDUP_REMOVED lines=11> */
.L_x_231:
[----:B------:R-:W-:Y:S05]  /*5de0*/  BSYNC B1 ;  /* 0x0000000000017941 */ /* 0x000fea0003800000 */
.L_x_230:
[----:B0-----:R-:W-:Y:S01]  /*5df0*/  @!P4 IMAD R9, R58, R155, R22 ;  /* 0x0000009b3a09c224 */ /* 0x001fe200078e0216 */
[----:B------:R-:W-:Y:S04]  /*5e00*/  BSSY B1, `(.L_x_232) ;  /* 0x0000006000017945 */ /* 0x000fe80003800000 */
[----:B------:R0:W-:Y:S01]  /*5e10*/  @!P4 STG.E.U8 desc[UR36][R10.64+0x40], R9 ;  /* 0x000040090a00c986 */ /* 0x0001e2000c101124 */
[----:B------:R-:W-:Y:S05]  /*5e20*/  @P3 BRA `(.L_x_233) ;  /* 0x00000000000c3947 */ /* 0x000fea0003800000 */
[----:B--2---:R-:W0:Y:S02]  /*5e30*/  LDG.E.U8 R157, desc[UR36][R12.64+0x41] ;  /* 0x000041240c9d7981 */ /* 0x004e24000c1e1100 */
[----:B0-----:R-:W-:-:S05]  /*5e40*/  PRMT R9, R157, 0x8880, RZ ;  /* 0x000088809d097816 */ /* 0x001fca00000000ff */
[----:B------:R-:W-:-:S07]  /*5e50*/  IMAD R22, R9, R156, RZ ;  /* 0x0000009c09167224 */ /* 0x000fce00078e02ff */
.L_x_233:
[----:B------:R-:W-:Y:S05]  /*5e60*/  BSYNC B1 ;  /* 0x0000000000017941 */ /* 0x000fea0003800000 */
.L_x_232:
[----:B------:R-:W-:Y:S01]  /*5e70*/  @!P3 IMAD R59, R59, R155, R22 ;  /* 0x0000009b3b3bb224 */ /* 0x000fe200078e0216 */
[----:B------:R-:W-:Y:S04]  /*5e80*/  BSSY B1, `(.L_x_234) ;  /* 0x0000006000017945 */ /* 0x000fe80003800000 */
[----:B------:R0:W-:Y:S01]  /*5e90*/  @!P3 STG.E.U8 desc[UR36][R10.64+0x41], R59 ;  /* 0x0000413b0a00b986 */ /* 0x0001e2000c101124 */
[----:B------:R-:W-:Y:S05]  /*5ea0*/  @P5 BRA `(.L_x_235) ;  /* 0x00000000000c5947 */ /* 0x000fea0003800000 */
[----:B--2---:R-:W0:Y:S02]  /*5eb0*/  LDG.E.U8 R157, desc[UR36][R4.64+0x48] ;  /* 0x00004824049d7981 */ /* 0x004e24000c1e1100 */
[----:B0-----:R-:W-:-:S05]  /*5ec0*/  PRMT R9, R157, 0x8880, RZ ;  /* 0x000088809d097816 */ /* 0x001fca00000000ff */
[----:B------:R-:W-:-:S07]  /*5ed0*/  IMAD R22, R9, R156, RZ ;  /* 0x0000009c09167224 */ /* 0x000fce00078e02ff */
.L_x_235:
[----:B------:R-:W-:Y:S05]  /*5ee0*/  BSYNC B1 ;  /* 0x0000000000017941 */ /* 0x000fea0003800000 */
.L_x_234:
[----:B0-----:R-:W-:Y:S01]  /*5ef0*/  @!P5 IMAD R9, R60, R155, R22 ;  /* 0x0000009b3c09d224 */ /* 0x001fe200078e0216 */
[----:B------:R-:W-:Y:S04]  /*5f00*/  BSSY B1, `(.L_x_236) ;  /* 0x0000006000017945 */ /* 0x000fe80003800000 */
[----:B------:R0:W-:Y:S01]  /*5f10*/  @!P5 STG.E.U8 desc[UR36][R6.64+0x48], R9 ;  /* 0x000048090600d986 */ /* 0x0001e2000c101124 */
[----:B------:R-:W-:Y:S05]  /*5f20*/  @P1 BRA `(.L_x_237) ;  /* 0x00000000000c1947 */ /* 0x000fea0003800000 */
[----:B--2---:R-:W0:Y:S02]  /*5f30*/  LDG.E.U8 R157, desc[UR36][R4.64+0x49] ;  /* 0x00004924049d7981 */ /* 0x004e24000c1e1100 */
[----:B0-----:R-:W-:-:S05]  /*5f40*/  PRMT R9, R157, 0x8880, RZ ;  /* 0x000088809d097816 */ /* 0x001fca00000000ff */
[----:B------:R-:W-:-:S07]  /*5f50*/  IMAD R22, R9, R156, RZ ;  /* 0x0000009c09167224 */ /* 0x000fce00078e02ff */
.L_x_237:
[----:B------:R-:W-:Y:S05]  /*5f60*/  BSYNC B1 ;  /* 0x0000000000017941 */ /* 0x000fea0003800000 */
.L_x_236:
        /* <DEDUP_REMOVED lines=11> */
.L_x_239:
[----:B------:R-:W-:Y:S05]  /*6020*/  BSYNC B1 ;  /* 0x0000000000017941 */ /* 0x000fea0003800000 */
.L_x_238:
[----:B0-----:R-:W-:Y:S01]  /*6030*/  @!P4 IMAD R9, R62, R155, R22 ;  /* 0x0000009b3e09c224 */ /* 0x001fe200078e0216 */
[----:B------:R-:W-:Y:S04]  /*6040*/  BSSY B1, `(.L_x_240) ;  /* 0x0000006000017945 */ /* 0x000fe80003800000 */
[----:B------:R0:W-:Y:S01]  /*6050*/  @!P4 STG.E.U8 desc[UR36][R10.64+0x48], R9 ;  /* 0x000048090a00c986 */ /* 0x0001e2000c101124 */
[----:B------:R-:W-:Y:S05]  /*6060*/  @P3 BRA `(.L_x_241) ;  /* 0x00000000000c3947 */ /* 0x000fea0003800000 */
[----:B--2---:R-:W0:Y:S02]  /*6070*/  LDG.E.U8 R157, desc[UR36][R12.64+0x49] ;  /* 0x000049240c9d7981 */ /* 0x004e24000c1e1100 */
[----:B0-----:R-:W-:-:S05]  /*6080*/  PRMT R9, R157, 0x8880, RZ ;  /* 0x000088809d097816 */ /* 0x001fca00000000ff */
[----:B------:R-:W-:-:S07]  /*6090*/  IMAD R22, R9, R156, RZ ;  /* 0x0000009c09167224 */ /* 0x000fce00078e02ff */
.L_x_241:
[----:B------:R-:W-:Y:S05]  /*60a0*/  BSYNC B1 ;  /* 0x0000000000017941 */ /* 0x000fea0003800000 */
.L_x_240:
[----:B------:R-:W-:Y:S01]  /*60b0*/  @!P3 IMAD R63, R63, R155, R22 ;  /* 0x0000009b3f3fb224 */ /* 0x000fe200078e0216 */
[----:B------:R-:W-:Y:S04]  /*60c0*/  BSSY B1, `(.L_x_242) ;  /* 0x0000006000017945 */ /* 0x000fe80003800000 */
[----:B------:R0:W-:Y:S01]  /*60d0*/  @!P3 STG.E.U8 desc[UR36][R10.64+0x49], R63 ;  /* 0x0000493f0a00b986 */ /* 0x0001e2000c101124 */
[----:B------:R-:W-:Y:S05]  /*60e0*/  @P5 BRA `(.L_x_243) ;  /* 0x00000000000c5947 */ /* 0x000fea0003800000 */
[----:B--2---:R-:W0:Y:S02]  /*60f0*/  LDG.E.U8 R157, desc[UR36][R4.64+0x50] ;  /* 0x00005024049d7981 */ /* 0x004e24000c1e1100 */
[----:B0-----:R-:W-:-:S05]  /*6100*/  PRMT R9, R157, 0x8880, RZ ;  /* 0x000088809d097816 */ /* 0x001fca00000000ff */
[----:B------:R-:W-:-:S07]  /*6110*/  IMAD R22, R9, R156, RZ ;  /* 0x0000009c09167224 */ /* 0x000fce00078e02ff */
.L_x_243:
[----:B------:R-:W-:Y:S05]  /*6120*/  BSYNC B1 ;  /* 0x0000000000017941 */ /* 0x000fea0003800000 */
.L_x_242:
[----:B0-----:R-:W-:Y:S01]  /*6130*/  @!P5 IMAD R9, R64, R155, R22 ;  /* 0x0000009b4009d224 */ /* 0x001fe200078e0216 */
[----:B------:R-:W-:Y:S04]  /*6140*/  BSSY B1, `(.L_x_244) ;  /* 0x0000006000017945 */ /* 0x000fe80003800000 */
[----:B------:R0:W-:Y:S01]  /*6150*/  @!P5 STG.E.U8 desc[UR36][R6.64+0x50], R9 ;  /* 0x000050090600d986 */ /* 0x0001e2000c101124 */
[----:B------:R-:W-:Y:S05]  /*6160*/  @P1 BRA `(.L_x_245) ;  /* 0x00000000000c1947 */ /* 0x000fea0003800000 */
[----:B--2---:R-:W0:Y:S02]  /*6170*/  LDG.E.U8 R157, desc[UR36][R4.64+0x51] ;  /* 0x00005124049d7981 */ /* 0x004e24000c1e1100 */
[----:B0-----:R-:W-:-:S05]  /*6180*/  PRMT R9, R157, 0x8880, RZ ;  /* 0x000088809d097816 */ /* 0x001fca00000000ff */
[----:B------:R-:W-:-:S07]  /*6190*/  IMAD R22, R9, R156, RZ ;  /* 0x0000009c09167224 */ /* 0x000fce00078e02ff */
.L_x_245:
[----:B------:R-:W-:Y:S05]  /*61a0*/  BSYNC B1 ;  /* 0x0000000000017941 */ /* 0x000fea0003800000 */
.L_x_244:
        /* <DEDUP_REMOVED lines=11> */
.L_x_247:
[----:B------:R-:W-:Y:S05]  /*6260*/  BSYNC B1 ;  /* 0x0000000000017941 */ /* 0x000fea0003800000 */
.L_x_246:
[----:B0-----:R-:W-:Y:S01]  /*6270*/  @!P4 IMAD R9, R66, R155, R22 ;  /* 0x0000009b4209c224 */ /* 0x001fe200078e0216 */
[----:B------:R-:W-:Y:S04]  /*6280*/  BSSY B1, `(.L_x_248) ;  /* 0x0000006000017945 */ /* 0x000fe80003800000 */
[----:B------:R0:W-:Y:S01]  /*6290*/  @!P4 STG.E.U8 desc[UR36][R10.64+0x50], R9 ;  /* 0x000050090a00c986 */ /* 0x0001e2000c101124 */
[----:B------:R-:W-:Y:S05]  /*62a0*/  @P3 BRA `(.L_x_249) ;  /* 0x00000000000c3947 */ /* 0x000fea0003800000 */
[----:B--2---:R-:W0:Y:S02]  /*62b0*/  LDG.E.U8 R157, desc[UR36][R12.64+0x51] ;  /* 0x000051240c9d7981 */ /* 0x004e24000c1e1100 */
[----:B0-----:R-:W-:-:S05]  /*62c0*/  PRMT R9, R157, 0x8880, RZ ;  /* 0x000088809d097816 */ /* 0x001fca00000000ff */
[----:B------:R-:W-:-:S07]  /*62d0*/  IMAD R22, R9, R156, RZ ;  /* 0x0000009c09167224 */ /* 0x000fce00078e02ff */
.L_x_249:
[----:B------:R-:W-:Y:S05]  /*62e0*/  BSYNC B1 ;  /* 0x0000000000017941 */ /* 0x000fea0003800000 */
.L_x_248:
[----:B------:R-:W-:Y:S01]  /*62f0*/  @!P3 IMAD R67, R67, R155, R22 ;  /* 0x0000009b4343b224 */ /* 0x000fe200078e0216 */
[----:B------:R-:W-:Y:S04]  /*6300*/  BSSY B1, `(.L_x_250) ;  /* 0x0000006000017945 */ /* 0x000fe80003800000 */
[----:B------:R0:W-:Y:S01]  /*6310*/  @!P3 STG.E.U8 desc[UR36][R10.64+0x51], R67 ;  /* 0x000051430a00b986 */ /* 0x0001e2000c101124 */
[----:B------:R-:W-:Y:S05]  /*6320*/  @P5 BRA `(.L_x_251) ;  /* 0x00000000000c5947 */ /* 0x000fea0003800000 */
[----:B--2---:R-:W0:Y:S02]  /*6330*/  LDG.E.U8 R157, desc[UR36][R4.64+0x58] ;  /* 0x00005824049d7981 */ /* 0x004e24000c1e1100 */
[----:B0-----:R-:W-:-:S05]  /*6340*/  PRMT R9, R157, 0x8880, RZ ;  /* 0x000088809d097816 */ /* 0x001fca00000000ff */
[----:B------:R-:W-:-:S07]  /*6350*/  IMAD R22, R9, R156, RZ ;  /* 0x0000009c09167224 */ /* 0x000fce00078e02ff */
.L_x_251:
[----:B------:R-:W-:Y:S05]  /*6360*/  BSYNC B1 ;  /* 0x0000000000017941 */ /* 0x000fea0003800000 */
.L_x_250:
[----:B0-----:R-:W-:Y:S01]  /*6370*/  @!P5 IMAD R9, R68, R155, R22 ;  /* 0x0000009b4409d224 */ /* 0x001fe200078e0216 */
[----:B------:R-:W-:Y:S04]  /*6380*/  BSSY B1, `(.L_x_252) ;  /* 0x0000006000017945 */ /* 0x000fe80003800000 */
[----:B------:R0:W-:Y:S01]  /*6390*/  @!P5 STG.E.U8 desc[UR36][R6.64+0x58], R9 ;  /* 0x000058090600d986 */ /* 0x0001e2000c101124 */
[----:B------:R-:W-:Y:S05]  /*63a0*/  @P1 BRA `(.L_x_253) ;  /* 0x00000000000c1947 */ /* 0x000fea0003800000 */
[----:B--2---:R-:W0:Y:S02]  /*63b0*/  LDG.E.U8 R157, desc[UR36][R4.64+0x59] ;  /* 0x00005924049d7981 */ /* 0x004e24000c1e1100 */
[----:B0-----:R-:W-:-:S05]  /*63c0*/  PRMT R9, R157, 0x8880, RZ ;  /* 0x000088809d097816 */ /* 0x001fca00000000ff */
[----:B------:R-:W-:-:S07]  /*63d0*/  IMAD R22, R9, R156, RZ ;  /* 0x0000009c09167224 */ /* 0x000fce00078e02ff */
.L_x_253:
[----:B------:R-:W-:Y:S05]  /*63e0*/  BSYNC B1 ;  /* 0x0000000000017941 */ /* 0x000fea0003800000 */
.L_x_252:
        /* <DEDUP_REMOVED lines=11> */
.L_x_255:
[----:B------:R-:W-:Y:S05]  /*64a0*/  BSYNC B1 ;  /* 0x0000000000017941 */ /* 0x000fea0003800000 */
.L_x_254:
[----:B0-----:R-:W-:Y:S01]  /*64b0*/  @!P4 IMAD R9, R70, R155, R22 ;  /* 0x0000009b4609c224 */ /* 0x001fe200078e0216 */
[----:B------:R-:W-:Y:S04]  /*64c0*/  BSSY B1, `(.L_x_256) ;  /* 0x0000006000017945 */ /* 0x000fe80003800000 */
[----:B------:R0:W-:Y:S01]  /*64d0*/  @!P4 STG.E.U8 desc[UR36][R10.64+0x58], R9 ;  /* 0x000058090a00c986 */ /* 0x0001e2000c101124 */
[----:B------:R-:W-:Y:S05]  /*64e0*/  @P3 BRA `(.L_x_257) ;  /* 0x00000000000c3947 */ /* 0x000fea0003800000 */
[----:B--2---:R-:W0:Y:S02]  /*64f0*/  LDG.E.U8 R157, desc[UR36][R12.64+0x59] ;  /* 0x000059240c9d7981 */ /* 0x004e24000c1e1100 */
[----:B0-----:R-:W-:-:S05]  /*6500*/  PRMT R9, R157, 0x8880, RZ ;  /* 0x000088809d097816 */ /* 0x001fca00000000ff */
[----:B------:R-:W-:-:S07]  /*6510*/  IMAD R22, R9, R156, RZ ;  /* 0x0000009c09167224 */ /* 0x000fce00078e02ff */
.L_x_257:
[----:B------:R-:W-:Y:S05]  /*6520*/  BSYNC B1 ;  /* 0x0000000000017941 */ /* 0x000fea0003800000 */
.L_x_256:
[----:B------:R-:W-:Y:S01]  /*6530*/  @!P3 IMAD R71, R71, R155, R22 ;  /* 0x0000009b4747b224 */ /* 0x000fe200078e0216 */
[----:B------:R-:W-:Y:S04]  /*6540*/  BSSY B1, `(.L_x_258) ;  /* 0x0000006000017945 */ /* 0x000fe80003800000 */
[----:B------:R0:W-:Y:S01]  /*6550*/  @!P3 STG.E.U8 desc[UR36][R10.64+0x59], R71 ;  /* 0x000059470a00b986 */ /* 0x0001e2000c101124 */
[----:B------:R-:W-:Y:S05]  /*6560*/  @P5 BRA `(.L_x_259) ;  /* 0x00000000000c5947 */ /* 0x000fea0003800000 */
[----:B--2---:R-:W0:Y:S02]  /*6570*/  LDG.E.U8 R157, desc[UR36][R4.64+0x60] ;  /* 0x00006024049d7981 */ /* 0x004e24000c1e1100 */
[----:B0-----:R-:W-:-:S05]  /*6580*/  PRMT R9, R157, 0x8880, RZ ;  /* 0x000088809d097816 */ /* 0x001fca00000000ff */
[----:B------:R-:W-:-:S07]  /*6590*/  IMAD R22, R9, R156, RZ ;  /* 0x0000009c09167224 */ /* 0x000fce00078e02ff */
.L_x_259:
[----:B------:R-:W-:Y:S05]  /*65a0*/  BSYNC B1 ;  /* 0x0000000000017941 */ /* 0x000fea0003800000 */
.L_x_258:
[----:B0-----:R-:W-:Y:S01]  /*65b0*/  @!P5 IMAD R9, R72, R155, R22 ;  /* 0x0000009b4809d224 */ /* 0x001fe200078e0216 */
[----:B------:R-:W-:Y:S04]  /*65c0*/  BSSY B1, `(.L_x_260) ;  /* 0x0000006000017945 */ /* 0x000fe80003800000 */
[----:B------:R0:W-:Y:S01]  /*65d0*/  @!P5 STG.E.U8 desc[UR36][R6.64+0x60], R9 ;  /* 0x000060090600d986 */ /* 0x0001e2000c101124 */
[----:B------:R-:W-:Y:S05]  /*65e0*/  @P1 BRA `(.L_x_261) ;  /* 0x00000000000c1947 */ /* 0x000fea0003800000 */
[----:B--2---:R-:W0:Y:S02]  /*65f0*/  LDG.E.U8 R157, desc[UR36][R4.64+0x61] ;  /* 0x00006124049d7981 */ /* 0x004e24000c1e1100 */
[----:B0-----:R-:W-:-:S05]  /*6600*/  PRMT R9, R157, 0x8880, RZ ;  /* 0x000088809d097816 */ /* 0x001fca00000000ff */
[----:B------:R-:W-:-:S07]  /*6610*/  IMAD R22, R9, R156, RZ ;  /* 0x0000009c09167224 */ /* 0x000fce00078e02ff */
.L_x_261:
[----:B------:R-:W-:Y:S05]  /*6620*/  BSYNC B1 ;  /* 0x0000000000017941 */ /* 0x000fea0003800000 */
.L_x_260:
        /* <DEDUP_REMOVED lines=11> */
.L_x_263:
[----:B------:R-:W-:Y:S05]  /*66e0*/  BSYNC B1 ;  /* 0x0000000000017941 */ /* 0x000fea0003800000 */
.L_x_262:
[----:B0-----:R-:W-:Y:S01]  /*66f0*/  @!P4 IMAD R9, R74, R155, R22 ;  /* 0x0000009b4a09c224 */ /* 0x001fe200078e0216 */
[----:B------:R-:W-:Y:S04]  /*6700*/  BSSY B1, `(.L_x_264) ;  /* 0x0000006000017945 */ /* 0x000fe80003800000 */
[----:B------:R0:W-:Y:S01]  /*6710*/  @!P4 STG.E.U8 desc[UR36][R10.64+0x60], R9 ;  /* 0x000060090a00c986 */ /* 0x0001e2000c101124 */
[----:B------:R-:W-:Y:S05]  /*6720*/  @P3 BRA `(.L_x_265) ;  /* 0x00000000000c3947 */ /* 0x000fea0003800000 */
[----:B--2---:R-:W0:Y:S02]  /*6730*/  LDG.E.U8 R157, desc[UR36][R12.64+0x61] ;  /* 0x000061240c9d7981 */ /* 0x004e24000c1e1100 */
[----:B0-----:R-:W-:-:S05]  /*6740*/  PRMT R9, R157, 0x8880, RZ ;  /* 0x000088809d097816 */ /* 0x001fca00000000ff */
[----:B------:R-:W-:-:S07]  /*6750*/  IMAD R22, R9, R156, RZ ;  /* 0x0000009c09167224 */ /* 0x000fce00078e02ff */
.L_x_265:
[----:B------:R-:W-:Y:S05]  /*6760*/  BSYNC B1 ;  /* 0x0000000000017941 */ /* 0x000fea0003800000 */
.L_x_264:
[----:B------:R-:W-:Y:S01]  /*6770*/  @!P3 IMAD R75, R75, R155, R22 ;  /* 0x0000009b4b4bb224 */ /* 0x000fe200078e0216 */
[----:B------:R-:W-:Y:S04]  /*6780*/  BSSY B1, `(.L_x_266) ;  /* 0x0000006000017945 */ /* 0x000fe80003800000 */
[----:B------:R0:W-:Y:S01]  /*6790*/  @!P3 STG.E.U8 desc[UR36][R10.64+0x61], R75 ;  /* 0x0000614b0a00b986 */ /* 0x0001e2000c101124 */
[----:B------:R-:W-:Y:S05]  /*67a0*/  @P5 BRA `(.L_x_267) ;  /* 0x00000000000c5947 */ /* 0x000fea0003800000 */
[----:B--2---:R-:W0:Y:S02]  /*67b0*/  LDG.E.U8 R157, desc[UR36][R4.64+0x68] ;  /* 0x00006824049d7981 */ /* 0x004e24000c1e1100 */
[----:B0-----:R-:W-:-:S05]  /*67c0*/  PRMT R9, R157, 0x8880, RZ ;  /* 0x000088809d097816 */ /* 0x001fca00000000ff */
[----:B------:R-:W-:-:S07]  /*67d0*/  IMAD R22, R9, R156, RZ ;  /* 0x0000009c09167224 */ /* 0x000fce00078e02ff */
.L_x_267:
[----:B------:R-:W-:Y:S05]  /*67e0*/  BSYNC B1 ;  /* 0x0000000000017941 */ /* 0x000fea0003800000 */
.L_x_266:
[----:B0-----:R-:W-:Y:S01]  /*67f0*/  @!P5 IMAD R9, R76, R155, R22 ;  /* 0x0000009b4c09d224 */ /* 0x001fe200078e0216 */
[----:B------:R-:W-:Y:S04]  /*6800*/  BSSY B1, `(.L_x_268) ;  /* 0x0000006000017945 */ /* 0x000fe80003800000 */
[----:B------:R0:W-:Y:S01]  /*6810*/  @!P5 STG.E.U8 desc[UR36][R6.64+0x68], R9 ;  /* 0x000068090600d986 */ /* 0x0001e2000c101124 */
[----:B------:R-:W-:Y:S05]  /*6820*/  @P1 BRA `(.L_x_269) ;  /* 0x00000000000c1947 */ /* 0x000fea0003800000 */
[----:B--2---:R-:W0:Y:S02]  /*6830*/  LDG.E.U8 R157, desc[UR36][R4.64+0x69] ;  /* 0x00006924049d7981 */ /* 0x004e24000c1e1100 */
[----:B0-----:R-:W-:-:S05]  /*6840*/  PRMT R9, R157, 0x8880, RZ ;  /* 0x000088809d097816 */ /* 0x001fca00000000ff */
[----:B------:R-:W-:-:S07]  /*6850*/  IMAD R22, R9, R156, RZ ;  /* 0x0000009c09167224 */ /* 0x000fce00078e02ff */
.L_x_269:
[----:B------:R-:W-:Y:S05]  /*6860*/  BSYNC B1 ;  /* 0x0000000000017941 */ /* 0x000fea0003800000 */
.L_x_268:
        /* <DEDUP_REMOVED lines=11> */
.L_x_271:
[----:B------:R-:W-:Y:S05]  /*6920*/  BSYNC B1 ;  /* 0x0000000000017941 */ /* 0x000fea0003800000 */
.L_x_270:
[----:B0-----:R-:W-:Y:S01]  /*6930*/  @!P4 IMAD R9, R78, R155, R22 ;  /* 0x0000009b4e09c224 */ /* 0x001fe200078e0216 */
[----:B------:R-:W-:Y:S04]  /*6940*/  BSSY B1, `(.L_x_272) ;  /* 0x0000006000017945 */ /* 0x000fe80003800000 */
[----:B------:R0:W-:Y:S01]  /*6950*/  @!P4 STG.E.U8 desc[UR36][R10.64+0x68], R9 ;  /* 0x000068090a00c986 */ /* 0x0001e2000c101124 */
[----:B------:R-:W-:Y:S05]  /*6960*/  @P3 BRA `(.L_x_273) ;  /* 0x00000000000c3947 */ /* 0x000fea0003800000 */
[----:B--2---:R-:W0:Y:S02]  /*6970*/  LDG.E.U8 R157, desc[UR36][R12.64+0x69] ;  /* 0x000069240c9d7981 */ /* 0x004e24000c1e1100 */
[----:B0-----:R-:W-:-:S05]  /*6980*/  PRMT R9, R157, 0x8880, RZ ;  /* 0x000088809d097816 */ /* 0x001fca00000000ff */
[----:B------:R-:W-:-:S07]  /*6990*/  IMAD R22, R9, R156, RZ ;  /* 0x0000009c09167224 */ /* 0x000fce00078e02ff */
.L_x_273:
[----:B------:R-:W-:Y:S05]  /*69a0*/  BSYNC B1 ;  /* 0x0000000000017941 */ /* 0x000fea0003800000 */
.L_x_272:
[----:B------:R-:W-:Y:S01]  /*69b0*/  @!P3 IMAD R79, R79, R155, R22 ;  /* 0x0000009b4f4fb224 */ /* 0x000fe200078e0216 */
[----:B------:R-:W-:Y:S04]  /*69c0*/  BSSY B1, `(.L_x_274) ;  /* 0x0000006000017945 */ /* 0x000fe80003800000 */
[----:B------:R0:W-:Y:S01]  /*69d0*/  @!P3 STG.E.U8 desc[UR36][R10.64+0x69], R79 ;  /* 0x0000694f0a00b986 */ /* 0x0001e2000c101124 */
[----:B------:R-:W-:Y:S05]  /*69e0*/  @P5 BRA `(.L_x_275) ;  /* 0x00000000000c5947 */ /* 0x000fea0003800000 */
[----:B--2---:R-:W0:Y:S02]  /*69f0*/  LDG.E.U8 R157, desc[UR36][R4.64+0x70] ;  /* 0x00007024049d7981 */ /* 0x004e24000c1e1100 */
[----:B0-----:R-:W-:-:S05]  /*6a00*/  PRMT R9, R157, 0x8880, RZ ;  /* 0x000088809d097816 */ /* 0x001fca00000000ff */
[----:B------:R-:W-:-:S07]  /*6a10*/  IMAD R22, R9, R156, RZ ;  /* 0x0000009c09167224 */ /* 0x000fce00078e02ff */
.L_x_275:
[----:B------:R-:W-:Y:S05]  /*6a20*/  BSYNC B1 ;  /* 0x0000000000017941 */ /* 0x000fea0003800000 */
.L_x_274:
[----:B0-----:R-:W-:Y:S01]  /*6a30*/  @!P5 IMAD R9, R80, R155, R22 ;  /* 0x0000009b5009d224 */ /* 0x001fe200078e0216 */
[----:B------:R-:W-:Y:S04]  /*6a40*/  BSSY B1, `(.L_x_276) ;  /* 0x0000006000017945 */ /* 0x000fe80003800000 */
[----:B------:R0:W-:Y:S01]  /*6a50*/  @!P5 STG.E.U8 desc[UR36][R6.64+0x70], R9 ;  /* 0x000070090600d986 */ /* 0x0001e2000c101124 */
[----:B------:R-:W-:Y:S05]  /*6a60*/  @P1 BRA `(.L_x_277) ;  /* 0x00000000000c1947 */ /* 0x000fea0003800000 */
[----:B--2---:R-:W0:Y:S02]  /*6a70*/  LDG.E.U8 R157, desc[UR36][R4.64+0x71] ;  /* 0x00007124049d7981 */ /* 0x004e24000c1e1100 */
[----:B0-----:R-:W-:-:S05]  /*6a80*/  PRMT R9, R157, 0x8880, RZ ;  /* 0x000088809d097816 */ /* 0x001fca00000000ff */
[----:B------:R-:W-:-:S07]  /*6a90*/  IMAD R22, R9, R156, RZ ;  /* 0x0000009c09167224 */ /* 0x000fce00078e02ff */
.L_x_277:
[----:B------:R-:W-:Y:S05]  /*6aa0*/  BSYNC B1 ;  /* 0x0000000000017941 */ /* 0x000fea0003800000 */
.L_x_276:
[----:B------:R-:W-:Y:S01]  /*6ab0*/  ISETP.LT.OR P4, PT, R3, 0x71, !P0 ;  /* 0x000000710300780c */ /* 0x000fe20004781670 */
[----:B------:R-:W-:Y:S01]  /*6ac0*/  @!P1 IMAD R81, R81, R155, R22 ;  /* 0x0000009b51519224 */ /* 0x000fe200078e0216 */
[----:B------:R-:W-:Y:S01]  /*6ad0*/  BSSY B1, `(.L_x_278) ;  /* 0x000000a000017945 */ /* 0x000fe20003800000 */
[C---:B------:R-:W-:Y:S02]  /*6ae0*/  ISETP.LT.OR P3, PT, R3.reuse, 0x72, !P0 ;  /* 0x000000720300780c */ /* 0x040fe40004761670 */
        /* <DEDUP_REMOVED lines=8> */
.L_x_279:
[----:B------:R-:W-:Y:S05]  /*6b70*/  BSYNC B1 ;  /* 0x0000000000017941 */ /* 0x000fea0003800000 */
.L_x_278:
[----:B0-----:R-:W-:Y:S01]  /*6b80*/  @!P4 IMAD R9, R82, R155, R22 ;  /* 0x0000009b5209c224 */ /* 0x001fe200078e0216 */
[----:B------:R-:W-:Y:S04]  /*6b90*/  BSSY B1, `(.L_x_280) ;  /* 0x0000006000017945 */ /* 0x000fe80003800000 */
[----:B------:R0:W-:Y:S01]  /*6ba0*/  @!P4 STG.E.U8 desc[UR36][R10.64+0x70], R9 ;  /* 0x000070090a00c986 */ /* 0x0001e2000c101124 */
[----:B------:R-:W-:Y:S05]  /*6bb0*/  @P3 BRA `(.L_x_281) ;  /* 0x00000000000c3947 */ /* 0x000fea0003800000 */
[----:B--2---:R-:W0:Y:S02]  /*6bc0*/  LDG.E.U8 R157, desc[UR36][R12.64+0x71] ;  /* 0x000071240c9d7981 */ /* 0x004e24000c1e1100 */
[----:B0-----:R-:W-:-:S05]  /*6bd0*/  PRMT R9, R157, 0x8880, RZ ;  /* 0x000088809d097816 */ /* 0x001fca00000000ff */
[----:B------:R-:W-:-:S07]  /*6be0*/  IMAD R22, R9, R156, RZ ;  /* 0x0000009c09167224 */ /* 0x000fce00078e02ff */
.L_x_281:
[----:B------:R-:W-:Y:S05]  /*6bf0*/  BSYNC B1 ;  /* 0x0000000000017941 */ /* 0x000fea0003800000 */
.L_x_280:
[----:B------:R-:W-:Y:S01]  /*6c00*/  @!P3 IMAD R83, R83, R155, R22 ;  /* 0x0000009b5353b224 */ /* 0x000fe200078e0216 */
[----:B------:R-:W-:Y:S04]  /*6c10*/  BSSY B1, `(.L_x_282) ;  /* 0x0000006000017945 */ /* 0x000fe80003800000 */
[----:B------:R0:W-:Y:S01]  /*6c20*/  @!P3 STG.E.U8 desc[UR36][R10.64+0x71], R83 ;  /* 0x000071530a00b986 */ /* 0x0001e2000c101124 */
[----:B------:R-:W-:Y:S05]  /*6c30*/  @P1 BRA `(.L_x_283) ;  /* 0x00000000000c1947 */ /* 0x000fea0003800000 */
[----:B--2---:R-:W0:Y:S02]  /*6c40*/  LDG.E.U8 R157, desc[UR36][R4.64+0x78] ;  /* 0x00007824049d7981 */ /* 0x004e24000c1e1100 */
[----:B0-----:R-:W-:-:S05]  /*6c50*/  PRMT R9, R157, 0x8880, RZ ;  /* 0x000088809d097816 */ /* 0x001fca00000000ff */
[----:B------:R-:W-:-:S07]  /*6c60*/  IMAD R22, R9, R156, RZ ;  /* 0x0000009c09167224 */ /* 0x000fce00078e02ff */
.L_x_283:
[----:B------:R-:W-:Y:S05]  /*6c70*/  BSYNC B1 ;  /* 0x0000000000017941 */ /* 0x000fea0003800000 */
.L_x_282:
[----:B0-----:R-:W-:Y:S01]  /*6c80*/  @!P1 IMAD R9, R84, R155, R22 ;  /* 0x0000009b54099224 */ /* 0x001fe200078e0216 */
[----:B------:R-:W-:Y:S04]  /*6c90*/  BSSY B1, `(.L_x_284) ;  /* 0x0000006000017945 */ /* 0x000fe80003800000 */
[----:B------:R0:W-:Y:S01]  /*6ca0*/  @!P1 STG.E.U8 desc[UR36][R6.64+0x78], R9 ;  /* 0x0000780906009986 */ /* 0x0001e2000c101124 */
[----:B------:R-:W-:Y:S05]  /*6cb0*/  @P2 BRA `(.L_x_285) ;  /* 0x00000000000c2947 */ /* 0x000fea0003800000 */
[----:B--2---:R-:W0:Y:S02]  /*6cc0*/  LDG.E.U8 R157, desc[UR36][R4.64+0x79] ;  /* 0x00007924049d7981 */ /* 0x004e24000c1e1100 */
[----:B0-----:R-:W-:-:S05]  /*6cd0*/  PRMT R9, R157, 0x8880, RZ ;  /* 0x000088809d097816 */ /* 0x001fca00000000ff */
[----:B------:R-:W-:-:S07]  /*6ce0*/  IMAD R22, R9, R156, RZ ;  /* 0x0000009c09167224 */ /* 0x000fce00078e02ff */
.L_x_285:
[----:B------:R-:W-:Y:S05]  /*6cf0*/  BSYNC B1 ;  /* 0x0000000000017941 */ /* 0x000fea0003800000 */
.L_x_284:
[----:B------:R-:W-:Y:S01]  /*6d00*/  @!P2 IMAD R85, R85, R155, R22 ;  /* 0x0000009b5555a224 */ /* 0x000fe200078e0216 */
[----:B------:R-:W-:Y:S04]  /*6d10*/  BSSY B1, `(.L_x_286) ;  /* 0x0000006000017945 */ /* 0x000fe80003800000 */
[----:B------:R0:W-:Y:S01]  /*6d20*/  @!P2 STG.E.U8 desc[UR36][R6.64+0x79], R85 ;  /* 0x000079550600a986 */ /* 0x0001e2000c101124 */
[----:B------:R-:W-:Y:S05]  /*6d30*/  @P5 BRA `(.L_x_287) ;  /* 0x00000000000c5947 */ /* 0x000fea0003800000 */
[----:B--2---:R-:W2:Y:S02]  /*6d40*/  LDG.E.U8 R157, desc[UR36][R12.64+0x78] ;  /* 0x000078240c9d7981 */ /* 0x004ea4000c1e1100 */
[----:B--2---:R-:W-:-:S05]  /*6d50*/  PRMT R5, R157, 0x8880, RZ ;  /* 0x000088809d057816 */ /* 0x004fca00000000ff */
[----:B------:R-:W-:-:S07]  /*6d60*/  IMAD R22, R5, R156, RZ ;  /* 0x0000009c05167224 */ /* 0x000fce00078e02ff */
.L_x_287:
[----:B------:R-:W-:Y:S05]  /*6d70*/  BSYNC B1 ;  /* 0x0000000000017941 */ /* 0x000fea0003800000 */
.L_x_286:
[----:B------:R-:W-:Y:S01]  /*6d80*/  @!P5 IMAD R5, R86, R155, R22 ;  /* 0x0000009b5605d224 */ /* 0x000fe200078e0216 */
[----:B------:R-:W-:Y:S01]  /*6d90*/  ISETP.LT.OR P0, PT, R3, 0x7a, !P0 ;  /* 0x0000007a0300780c */ /* 0x000fe20004701670 */
[----:B------:R-:W-:Y:S03]  /*6da0*/  BSSY B1, `(.L_x_288) ;  /* 0x0000006000017945 */ /* 0x000fe60003800000 */
[----:B------:R0:W-:Y:S09]  /*6db0*/  @!P5 STG.E.U8 desc[UR36][R10.64+0x78], R5 ;  /* 0x000078050a00d986 */ /* 0x0001f2000c101124 */
[----:B------:R-:W-:Y:S05]  /*6dc0*/  @P0 BRA `(.L_x_289) ;  /* 0x00000000000c0947 */ /* 0x000fea0003800000 */
[----:B--2---:R-:W2:Y:S02]  /*6dd0*/  LDG.E.U8 R157, desc[UR36][R12.64+0x79] ;  /* 0x000079240c9d7981 */ /* 0x004ea4000c1e1100 */
[----:B--2---:R-:W-:-:S05]  /*6de0*/  PRMT R3, R157, 0x8880, RZ ;  /* 0x000088809d037816 */ /* 0x004fca00000000ff */
[----:B------:R-:W-:-:S07]  /*6df0*/  IMAD R22, R3, R156, RZ ;  /* 0x0000009c03167224 */ /* 0x000fce00078e02ff */
.L_x_289:
[----:B------:R-:W-:Y:S05]  /*6e00*/  BSYNC B1 ;  /* 0x0000000000017941 */ /* 0x000fea0003800000 */
.L_x_288:
[----:B------:R-:W-:Y:S01]  /*6e10*/  IMAD R87, R87, R155, R22 ;  /* 0x0000009b57577224 */ /* 0x000fe200078e0216 */
[----:B------:R-:W-:Y:S06]  /*6e20*/  @P0 BRA `(.L_x_290) ;  /* 0x0000001800180947 */ /* 0x000fec0003800000 */
[----:B------:R0:W-:Y:S01]  /*6e30*/  STG.E.U8 desc[UR36][R10.64+0x79], R87 ;  /* 0x000079570a007986 */ /* 0x0001e2000c101124 */
[----:B------:R-:W-:Y:S05]  /*6e40*/  BRA `(.L_x_290) ;  /* 0x0000001800107947 */ /* 0x000fea0003800000 */
.L_x_33:
[C---:B------:R-:W-:Y:S02]  /*6e50*/  ISETP.GE.AND P2, PT, R0.reuse, 0x1, PT ;  /* 0x000000010000780c */ /* 0x040fe40003f46270 */
[----:B------:R-:W-:Y:S02]  /*6e60*/  ISETP.GE.AND P0, PT, R0, 0x9, PT ;  /* 0x000000090000780c */ /* 0x000fe40003f06270 */
[C---:B------:R-:W-:Y:S02]  /*6e70*/  ISETP.LT.OR P3, PT, R3.reuse, 0x1, !P2 ;  /* 0x000000010300780c */ /* 0x040fe40005761670 */
[C---:B------:R-:W-:Y:S02]  /*6e80*/  ISETP.LT.OR P5, PT, R3.reuse, 0x2, !P2 ;  /* 0x000000020300780c */ /* 0x040fe400057a1670 */
[C---:B------:R-:W-:Y:S02]  /*6e90*/  ISETP.LT.OR P1, PT, R3.reuse, 0x1, !P0 ;  /* 0x000000010300780c */ /* 0x040fe40004721670 */
[----:B------:R-:W-:-:S07]  /*6ea0*/  ISETP.LT.OR P4, PT, R3, 0x2, !P0 ;  /* 0x000000020300780c */ /* 0x000fce0004781670 */
[-C--:B------:R-:W-:Y:S02]  /*6eb0*/  @!P3 IMAD R5, R88, R155.reuse, RZ ;  /* 0x0000009b5805b224 */ /* 0x080fe400078e02ff */
[-C--:B------:R-:W-:Y:S02]  /*6ec0*/  @!P5 IMAD R89, R89, R155.reuse, RZ ;  /* 0x0000009b5959d224 */ /* 0x080fe400078e02ff */
[-C--:B------:R-:W-:Y:S01]  /*6ed0*/  @!P1 IMAD R13, R90, R155.reuse, RZ ;  /* 0x0000009b5a0d9224 */ /* 0x080fe200078e02ff */
[----:B------:R0:W-:Y:S01]  /*6ee0*/  @!P3 STG.E.U8 desc[UR36][R160.64], R5 ;  /* 0x00000005a000b986 */ /* 0x0001e2000c101124 */
[----:B------:R-:W-:Y:S01]  /*6ef0*/  ISETP.LT.OR P3, PT, R3, 0x9, !P2 ;  /* 0x000000090300780c */ /* 0x000fe20005761670 */
[----:B------:R-:W-:Y:S02]  /*6f00*/  @!P4 IMAD R91, R91, R155, RZ ;  /* 0x0000009b5b5bc224 */ /* 0x000fe400078e02ff */
[----:B------:R-:W-:Y:S01]  /*6f10*/  @!P5 STG.E.U8 desc[UR36][R160.64+0x1], R89 ;  /* 0x00000159a000d986 */ /* 0x000fe2000c101124 */
[----:B------:R-:W-:-:S03]  /*6f20*/  ISETP.LT.OR P5, PT, R3, 0xa, !P2 ;  /* 0x0000000a0300780c */ /* 0x000fc600057a1670 */
[----:B------:R1:W-:Y:S01]  /*6f30*/  @!P1 STG.E.U8 desc[UR36][R8.64], R13 ;  /* 0x0000000d08009986 */ /* 0x0003e2000c101124 */
[----:B------:R-:W-:-:S03]  /*6f40*/  ISETP.LT.OR P1, PT, R3, 0x9, !P0 ;  /* 0x000000090300780c */ /* 0x000fc60004721670 */
[----:B------:R-:W-:Y:S01]  /*6f50*/  @!P4 STG.E.U8 desc[UR36][R8.64+0x1], R91 ;  /* 0x0000015b0800c986 */ /* 0x000fe2000c101124 */
[----:B------:R-:W-:Y:S01]  /*6f60*/  ISETP.LT.OR P4, PT, R3, 0xa, !P0 ;  /* 0x0000000a0300780c */ /* 0x000fe20004781670 */
[----:B------:R-:W-:-:S04]  /*6f70*/  @!P3 IMAD R15, R92, R155, RZ ;  /* 0x0000009b5c0fb224 */ /* 0x000fc800078e02ff */
[-C--:B------:R-:W-:Y:S01]  /*6f80*/  @!P5 IMAD R93, R93, R155.reuse, RZ ;  /* 0x0000009b5d5dd224 */ /* 0x080fe200078e02ff */
[----:B------:R3:W-:Y:S01]  /*6f90*/  @!P3 STG.E.U8 desc[UR36][R160.64+0x8], R15 ;  /* 0x0000080fa000b986 */ /* 0x0007e2000c101124 */
[C---:B------:R-:W-:Y:S02]  /*6fa0*/  ISETP.LT.OR P3, PT, R3.reuse, 0x11, !P2 ;  /* 0x000000110300780c */ /* 0x040fe40005761670 */
[-C--:B0-----:R-:W-:Y:S01]  /*6fb0*/  @!P1 IMAD R5, R94, R155.reuse, RZ ;  /* 0x0000009b5e059224 */ /* 0x081fe200078e02ff */
[----:B------:R-:W-:Y:S01]  /*6fc0*/  @!P5 STG.E.U8 desc[UR36][R160.64+0x9], R93 ;  /* 0x0000095da000d986 */ /* 0x000fe2000c101124 */
[----:B------:R-:W-:Y:S02]  /*6fd0*/  ISETP.LT.OR P5, PT, R3, 0x12, !P2 ;  /* 0x000000120300780c */ /* 0x000fe400057a1670 */
[----:B------:R-:W-:Y:S01]  /*6fe0*/  @!P4 IMAD R95, R95, R155, RZ ;  /* 0x0000009b5f5fc224 */ /* 0x000fe200078e02ff */
[----:B------:R0:W-:Y:S01]  /*6ff0*/  @!P1 STG.E.U8 desc[UR36][R8.64+0x8], R5 ;  /* 0x0000080508009986 */ /* 0x0001e2000c101124 */
[----:B------:R-:W-:-:S03]  /*7000*/  ISETP.LT.OR P1, PT, R3, 0x11, !P0 ;  /* 0x000000110300780c */ /* 0x000fc60004721670 */
[----:B------:R-:W-:Y:S01]  /*7010*/  @!P4 STG.E.U8 desc[UR36][R8.64+0x9], R95 ;  /* 0x0000095f0800c986 */ /* 0x000fe2000c101124 */
[----:B------:R-:W-:Y:S01]  /*7020*/  ISETP.LT.OR P4, PT, R3, 0x12, !P0 ;  /* 0x000000120300780c */ /* 0x000fe20004781670 */
[----:B-1----:R-:W-:-:S04]  /*7030*/  @!P3 IMAD R13, R96, R155, RZ ;  /* 0x0000009b600db224 */ /* 0x002fc800078e02ff */
[-C--:B------:R-:W-:Y:S01]  /*7040*/  @!P5 IMAD R97, R97, R155.reuse, RZ ;  /* 0x0000009b6161d224 */ /* 0x080fe200078e02ff */
[----:B------:R1:W-:Y:S01]  /*7050*/  @!P3 STG.E.U8 desc[UR36][R160.64+0x10], R13 ;  /* 0x0000100da000b986 */ /* 0x0003e2000c101124 */
[C---:B------:R-:W-:Y:S02]  /*7060*/  ISETP.LT.OR P3, PT, R3.reuse, 0x19, !P2 ;  /* 0x000000190300780c */ /* 0x040fe40005761670 */
[-C--:B---3--:R-:W-:Y:S01]  /*7070*/  @!P1 IMAD R15, R98, R155.reuse, RZ ;  /* 0x0000009b620f9224 */ /* 0x088fe200078e02ff */
[----:B------:R-:W-:Y:S01]  /*7080*/  @!P5 STG.E.U8 desc[UR36][R160.64+0x11], R97 ;  /* 0x00001161a000d986 */ /* 0x000fe2000c101124 */
[----:B------:R-:W-:Y:S02]  /*7090*/  ISETP.LT.OR P5, PT, R3, 0x1a, !P2 ;  /* 0x0000001a0300780c */ /* 0x000fe400057a1670 */
[----:B------:R-:W-:Y:S01]  /*70a0*/  @!P4 IMAD R99, R99, R155, RZ ;  /* 0x0000009b6363c224 */ /* 0x000fe200078e02ff */
[----:B------:R3:W-:Y:S01]  /*70b0*/  @!P1 STG.E.U8 desc[UR36][R8.64+0x10], R15 ;  /* 0x0000100f08009986 */ /* 0x0007e2000c101124 */
[----:B------:R-:W-:-:S03]  /*70c0*/  ISETP.LT.OR P1, PT, R3, 0x19, !P0 ;  /* 0x000000190300780c */ /* 0x000fc60004721670 */
[----:B------:R-:W-:Y:S01]  /*70d0*/  @!P4 STG.E.U8 desc[UR36][R8.64+0x11], R99 ;  /* 0x000011630800c986 */ /* 0x000fe2000c101124 */
[----:B------:R-:W-:Y:S01]  /*70e0*/  ISETP.LT.OR P4, PT, R3, 0x1a, !P0 ;  /* 0x0000001a0300780c */ /* 0x000fe20004781670 */
[----:B0-----:R-:W-:-:S04]  /*70f0*/  @!P3 IMAD R5, R100, R155, RZ ;  /* 0x0000009b6405b224 */ /* 0x001fc800078e02ff */
[-C--:B------:R-:W-:Y:S01]  /*7100*/  @!P5 IMAD R101, R101, R155.reuse, RZ ;  /* 0x0000009b6565d224 */ /* 0x080fe200078e02ff */
[----:B------:R0:W-:Y:S01]  /*7110*/  @!P3 STG.E.U8 desc[UR36][R160.64+0x18], R5 ;  /* 0x00001805a000b986 */ /* 0x0001e2000c101124 */
[C---:B------:R-:W-:Y:S02]  /*7120*/  ISETP.LT.OR P3, PT, R3.reuse, 0x21, !P2 ;  /* 0x000000210300780c */ /* 0x040fe40005761670 */
[-C--:B-1----:R-:W-:Y:S01]  /*7130*/  @!P1 IMAD R13, R102, R155.reuse, RZ ;  /* 0x0000009b660d9224 */ /* 0x082fe200078e02ff */
[----:B------:R-:W-:Y:S01]  /*7140*/  @!P5 STG.E.U8 desc[UR36][R160.64+0x19], R101 ;  /* 0x00001965a000d986 */ /* 0x000fe2000c101124 */
[----:B------:R-:W-:Y:S02]  /*7150*/  ISETP.LT.OR P5, PT, R3, 0x22, !P2 ;  /* 0x000000220300780c */ /* 0x000fe400057a1670 */
[----:B------:R-:W-:Y:S01]  /*7160*/  @!P4 IMAD R103, R103, R155, RZ ;  /* 0x0000009b6767c224 */ /* 0x000fe200078e02ff */
[----:B------:R1:W-:Y:S01]  /*7170*/  @!P1 STG.E.U8 desc[UR36][R8.64+0x18], R13 ;  /* 0x0000180d08009986 */ /* 0x0003e2000c101124 */
[----:B------:R-:W-:-:S03]  /*7180*/  ISETP.LT.OR P1, PT, R3, 0x21, !P0 ;  /* 0x000000210300780c */ /* 0x000fc60004721670 */
[----:B------:R-:W-:Y:S01]  /*7190*/  @!P4 STG.E.U8 desc[UR36][R8.64+0x19], R103 ;  /* 0x000019670800c986 */ /* 0x000fe2000c101124 */
[----:B------:R-:W-:Y:S01]  /*71a0*/  ISETP.LT.OR P4, PT, R3, 0x22, !P0 ;  /* 0x000000220300780c */ /* 0x000fe20004781670 */
[----:B---3--:R-:W-:-:S04]  /*71b0*/  @!P3 IMAD R15, R104, R155, RZ ;  /* 0x0000009b680fb224 */ /* 0x008fc800078e02ff */
        /* <DEDUP_REMOVED lines=128> */
[----:B------:R-:W-:-:S02]  /*79c0*/  ISETP.GE.AND P1, PT, R0, 0x81, PT ;  /* 0x000000810000780c */ /* 0x000fc40003f26270 */
[C---:B------:R-:W-:Y:S01]  /*79d0*/  ISETP.LT.OR P5, PT, R3.reuse, 0x79, !P0 ;  /* 0x000000790300780c */ /* 0x040fe200047a1670 */
[----:B------:R-:W-:Y:S01]  /*79e0*/  @!P4 STG.E.U8 desc[UR36][R8.64+0x71], R147 ;  /* 0x000071930800c986 */ /* 0x000fe2000c101124 */
[C---:B------:R-:W-:Y:S01]  /*79f0*/  ISETP.LT.OR P0, PT, R3.reuse, 0x7a, !P0 ;  /* 0x0000007a0300780c */ /* 0x040fe20004701670 */
[----:B0-----:R-:W-:Y:S01]  /*7a00*/  @!P3 IMAD R5, R148, R155, RZ ;  /* 0x0000009b9405b224 */ /* 0x001fe200078e02ff */
[----:B------:R-:W-:-:S03]  /*7a10*/  ISETP.LT.OR P4, PT, R3, 0x1, !P1 ;  /* 0x000000010300780c */ /* 0x000fc60004f81670 */
[----:B------:R-:W-:Y:S01]  /*7a20*/  @!P2 IMAD R149, R149, R155, RZ ;  /* 0x0000009b9595a224 */ /* 0x000fe200078e02ff */
[----:B------:R0:W-:Y:S01]  /*7a30*/  @!P3 STG.E.U8 desc[UR36][R160.64+0x78], R5 ;  /* 0x00007805a000b986 */ /* 0x0001e2000c101124 */
[----:B------:R-:W-:-:S03]  /*7a40*/  ISETP.LT.OR P3, PT, R3, 0x2, !P1 ;  /* 0x000000020300780c */ /* 0x000fc60004f61670 */
[----:B------:R-:W-:Y:S01]  /*7a50*/  @!P2 STG.E.U8 desc[UR36][R160.64+0x79], R149 ;  /* 0x00007995a000a986 */ /* 0x000fe2000c101124 */
[-C--:B-1----:R-:W-:Y:S01]  /*7a60*/  @!P5 IMAD R13, R150, R155.reuse, RZ ;  /* 0x0000009b960dd224 */ /* 0x082fe200078e02ff */
[----:B------:R-:W-:Y:S01]  /*7a70*/  ISETP.GE.AND P2, PT, R0, 0x89, PT ;  /* 0x000000890000780c */ /* 0x000fe20003f46270 */
[-C--:B------:R-:W-:Y:S02]  /*7a80*/  @!P0 IMAD R151, R151, R155.reuse, RZ ;  /* 0x0000009b97978224 */ /* 0x080fe400078e02ff */
[----:B---3--:R-:W-:Y:S01]  /*7a90*/  @!P4 IMAD R15, R24, R155, RZ ;  /* 0x0000009b180fc224 */ /* 0x008fe200078e02ff */
[----:B------:R1:W-:Y:S01]  /*7aa0*/  @!P5 STG.E.U8 desc[UR36][R8.64+0x78], R13 ;  /* 0x0000780d0800d986 */ /* 0x0003e2000c101124 */
[----:B------:R-:W-:-:S03]  /*7ab0*/  ISETP.LT.OR P5, PT, R3, 0x1, !P2 ;  /* 0x000000010300780c */ /* 0x000fc600057a1670 */
[----:B------:R-:W-:Y:S01]  /*7ac0*/  @!P3 IMAD R25, R25, R155, RZ ;  /* 0x0000009b1919b224 */ /* 0x000fe200078e02ff */
[----:B------:R-:W-:Y:S01]  /*7ad0*/  @!P0 STG.E.U8 desc[UR36][R8.64+0x79], R151 ;  /* 0x0000799708008986 */ /* 0x000fe2000c101124 */
[----:B------:R-:W-:-:S03]  /*7ae0*/  ISETP.LT.OR P0, PT, R3, 0x2, !P2 ;  /* 0x000000020300780c */ /* 0x000fc60005701670 */
[----:B------:R-:W-:Y:S01]  /*7af0*/  @!P4 STG.E.U8 desc[UR36][R6.64], R15 ;  /* 0x0000000f0600c986 */ /* 0x000fe2000c101124 */
        /* <DEDUP_REMOVED lines=19> */
[-C--:B------:R-:W-:Y:S01]  /*7c30*/  @!P4 IMAD R9, R32, R155.reuse, RZ ;  /* 0x0000009b2009c224 */ /* 0x080fe200078e02ff */
        /* <DEDUP_REMOVED lines=127> */
[----:B-1----:R-:W-:-:S04]  /*8430*/  @!P5 IMAD R13, R74, R155, RZ ;  /* 0x0000009b4a0dd224 */ /* 0x002fc800078e02ff */
        /* <DEDUP_REMOVED lines=12> */
[----:B------:R-:W-:-:S04]  /*8500*/  @!P0 IMAD R9, R78, R155, RZ ;  /* 0x0000009b4e098224 */ /* 0x000fc800078e02ff */
[-C--:B------:R-:W-:Y:S01]  /*8510*/  @!P4 IMAD R79, R79, R155.reuse, RZ ;  /* 0x0000009b4f4fc224 */ /* 0x080fe200078e02ff */
[----:B------:R1:W-:Y:S01]  /*8520*/  @!P0 STG.E.U8 desc[UR36][R10.64+0x68], R9 ;  /* 0x000068090a008986 */ /* 0x0003e2000c101124 */
[----:B------:R-:W-:Y:S02]  /*8530*/  ISETP.LT.OR P0, PT, R3, 0x71, !P2 ;  /* 0x000000710300780c */ /* 0x000fe40005701670 */
[----:B------:R-:W-:Y:S01]  /*8540*/  @!P3 IMAD R81, R81, R155, RZ ;  /* 0x0000009b5151b224 */ /* 0x000fe200078e02ff */
[----:B------:R3:W-:Y:S01]  /*8550*/  @!P4 STG.E.U8 desc[UR36][R10.64+0x69], R79 ;  /* 0x0000694f0a00c986 */ /* 0x0007e2000c101124 */
[----:B------:R-:W-:-:S03]  /*8560*/  ISETP.LT.OR P4, PT, R3, 0x72, !P2 ;  /* 0x000000720300780c */ /* 0x000fc60005781670 */
[----:B------:R3:W-:Y:S01]  /*8570*/  @!P3 STG.E.U8 desc[UR36][R6.64+0x71], R81 ;  /* 0x000071510600b986 */ /* 0x0007e2000c101124 */
[C---:B------:R-:W-:Y:S02]  /*8580*/  ISETP.LT.OR P3, PT, R3.reuse, 0x79, !P1 ;  /* 0x000000790300780c */ /* 0x040fe40004f61670 */
[C---:B------:R-:W-:Y:S01]  /*8590*/  ISETP.LT.OR P1, PT, R3.reuse, 0x7a, !P1 ;  /* 0x0000007a0300780c */ /* 0x040fe20004f21670 */
[----:B------:R3:W-:Y:S01]  /*85a0*/  @!P5 STG.E.U8 desc[UR36][R6.64+0x70], R13 ;  /* 0x0000700d0600d986 */ /* 0x0007e2000c101124 */
[C---:B------:R-:W-:Y:S02]  /*85b0*/  ISETP.LT.OR P5, PT, R3.reuse, 0x79, !P2 ;  /* 0x000000790300780c */ /* 0x040fe400057a1670 */
[----:B------:R-:W-:Y:S01]  /*85c0*/  ISETP.LT.OR P2, PT, R3, 0x7a, !P2 ;  /* 0x0000007a0300780c */ /* 0x000fe20005741670 */
[-C--:B------:R-:W-:Y:S02]  /*85d0*/  @!P0 IMAD R3, R82, R155.reuse, RZ ;  /* 0x0000009b52038224 */ /* 0x080fe400078e02ff */
[----:B------:R-:W-:-:S03]  /*85e0*/  @!P4 IMAD R83, R83, R155, RZ ;  /* 0x0000009b5353c224 */ /* 0x000fc600078e02ff */
[----:B------:R3:W-:Y:S01]  /*85f0*/  @!P0 STG.E.U8 desc[UR36][R10.64+0x70], R3 ;  /* 0x000070030a008986 */ /* 0x0007e2000c101124 */
[-C--:B0-----:R-:W-:Y:S02]  /*8600*/  @!P3 IMAD R5, R84, R155.reuse, RZ ;  /* 0x0000009b5405b224 */ /* 0x081fe400078e02ff */
[-C--:B------:R-:W-:Y:S01]  /*8610*/  @!P1 IMAD R85, R85, R155.reuse, RZ ;  /* 0x0000009b55559224 */ /* 0x080fe200078e02ff */
[----:B------:R3:W-:Y:S01]  /*8620*/  @!P4 STG.E.U8 desc[UR36][R10.64+0x71], R83 ;  /* 0x000071530a00c986 */ /* 0x0007e2000c101124 */
[-C--:B-1----:R-:W-:Y:S02]  /*8630*/  @!P5 IMAD R9, R86, R155.reuse, RZ ;  /* 0x0000009b5609d224 */ /* 0x082fe400078e02ff */
[----:B------:R-:W-:Y:S01]  /*8640*/  @!P2 IMAD R87, R87, R155, RZ ;  /* 0x0000009b5757a224 */ /* 0x000fe200078e02ff */
[----:B------:R3:W-:Y:S04]  /*8650*/  @!P3 STG.E.U8 desc[UR36][R6.64+0x78], R5 ;  /* 0x000078050600b986 */ /* 0x0007e8000c101124 */
[----:B------:R3:W-:Y:S04]  /*8660*/  @!P1 STG.E.U8 desc[UR36][R6.64+0x79], R85 ;  /* 0x0000795506009986 */ /* 0x0007e8000c101124 */
[----:B------:R3:W-:Y:S04]  /*8670*/  @!P5 STG.E.U8 desc[UR36][R10.64+0x78], R9 ;  /* 0x000078090a00d986 */ /* 0x0007e8000c101124 */
[----:B------:R3:W-:Y:S02]  /*8680*/  @!P2 STG.E.U8 desc[UR36][R10.64+0x79], R87 ;  /* 0x000079570a00a986 */ /* 0x0007e4000c101124 */
.L_x_290:
[----:B------:R-:W-:Y:S05]  /*8690*/  BSYNC B0 ;  /* 0x0000000000007941 */ /* 0x000fea0003800000 */
.L_x_32:
[----:B------:R-:W-:Y:S01]  /*86a0*/  ULDC UR4, c[0x0][0xc] ;  /* 0x0000030000047ab9 */ /* 0x000fe20000000800 */
[----:B------:R-:W-:Y:S01]  /*86b0*/  ULDC UR5, c[0x0][0x10] ;  /* 0x0000040000057ab9 */ /* 0x000fe20000000800 */
[----:B---3--:R-:W3:Y:S01]  /*86c0*/  LDC R3, c[0x0][0x14] ;  /* 0x00000500ff037b82 */ /* 0x008ee20000000800 */
[----:B------:R-:W-:Y:S01]  /*86d0*/  UIMAD.WIDE.U32 UR4, UR4, UR5, URZ ;  /* 0x00000005040472a5 */ /* 0x000fe2000f8e003f */
[----:B------:R-:W-:Y:S01]  /*86e0*/  PRMT R0, RZ, 0x7610, R0 ;  /* 0x00007610ff007816 */ /* 0x000fe20000000000 */
[----:B------:R-:W-:Y:S02]  /*86f0*/  IMAD.MOV.U32 R153, RZ, RZ, -0x1 ;  /* 0xffffffffff997424 */ /* 0x000fe400078e00ff */
[----:B------:R-:W-:Y:S02]  /*8700*/  IMAD.MOV.U32 R22, RZ, RZ, -0x1 ;  /* 0xffffffffff167424 */ /* 0x000fe400078e00ff */
[----:B---3--:R-:W-:-:S04]  /*8710*/  IMAD.WIDE.U32 R16, R3, UR4, R16 ;  /* 0x0000000403107c25 */ /* 0x008fc8000f8e0010 */
[----:B------:R-:W-:Y:S01]  /*8720*/  IMAD R3, R3, UR5, RZ ;  /* 0x0000000503037c24 */ /* 0x000fe2000f8e02ff */
[----:B------:R-:W-:Y:S02]  /*8730*/  ULDC.64 UR4, c[0x0][0x650] ;  /* 0x0001940000047ab9 */ /* 0x000fe40000000a00 */
[----:B------:R-:W-:Y:S01]  /*8740*/  ISETP.GE.U32.AND P0, PT, R16, UR4, PT ;  /* 0x0000000410007c0c */ /* 0x000fe2000bf06070 */
[----:B------:R-:W-:-:S05]  /*8750*/  IMAD.IADD R17, R17, 0x1, R3 ;  /* 0x0000000111117824 */ /* 0x000fca00078e0203 */
[----:B------:R-:W-:-:S13]  /*8760*/  ISETP.GE.U32.AND.EX P0, PT, R17, UR5, PT, P0 ;  /* 0x0000000511007c0c */ /* 0x000fda000bf06100 */
[----:B------:R-:W-:Y:S05]  /*8770*/  @P0 BRA `(.L_x_291) ;  /* 0x0000000400640947 */ /* 0x000fea0003800000 */
[----:B------:R-:W3:Y:S01]  /*8780*/  S2R R12, SR_CTAID.X ;  /* 0x00000000000c7919 */ /* 0x000ee20000002500 */
[----:B0-----:R-:W0:Y:S01]  /*8790*/  LDC.64 R10, c[0x0][0x628] ;  /* 0x00018a00ff0a7b82 */ /* 0x001e220000000a00 */
[----:B------:R-:W-:Y:S01]  /*87a0*/  ULDC UR4, c[0x0][0x150] ;  /* 0x0000540000047ab9 */ /* 0x000fe20000000800 */
[----:B------:R-:W-:Y:S01]  /*87b0*/  IMAD.MOV.U32 R8, RZ, RZ, R16 ;  /* 0x000000ffff087224 */ /* 0x000fe200078e0010 */
[----:B------:R-:W0:Y:S01]  /*87c0*/  S2R R24, SR_CTAID.Y ;  /* 0x0000000000187919 */ /* 0x000e220000002600 */
[----:B------:R-:W-:-:S04]  /*87d0*/  IMAD.MOV.U32 R9, RZ, RZ, R17 ;  /* 0x000000ffff097224 */ /* 0x000fc800078e0011 */
[----:B------:R-:W1:Y:S08]  /*87e0*/  LDC R21, c[0x0][0x144] ;  /* 0x00005100ff157b82 */ /* 0x000e700000000800 */
[----:B------:R-:W1:Y:S08]  /*87f0*/  LDC R0, c[0x0][0x630] ;  /* 0x00018c00ff007b82 */ /* 0x000e700000000800 */
[----:B------:R-:W1:Y:S01]  /*8800*/  LDC.64 R14, c[0x0][0x620] ;  /* 0x00018800ff0e7b82 */ /* 0x000e620000000a00 */
[----:B0-----:R-:W-:-:S04]  /*8810*/  ISETP.NE.U32.AND P0, PT, R10, RZ, PT ;  /* 0x000000ff0a00720c */ /* 0x001fc80003f05070 */
[----:B------:R-:W-:Y:S02]  /*8820*/  ISETP.NE.AND.EX P0, PT, R11, RZ, PT, P0 ;  /* 0x000000ff0b00720c */ /* 0x000fe40003f05300 */
[----:B---3--:R-:W-:-:S05]  /*8830*/  I2FP.F32.U32 R3, R12 ;  /* 0x0000000c00037245 */ /* 0x008fca0000201000 */
[----:B------:R-:W-:-:S04]  /*8840*/  FMUL R3, R3, UR4 ;  /* 0x0000000403037c20 */ /* 0x000fc80008400000 */
[----:B------:R0:W3:Y:S02]  /*8850*/  F2I.U32.TRUNC.NTZ R20, R3 ;  /* 0x0000000300147305 */ /* 0x0000e4000020f000 */
[----:B------:R-:W-:Y:S05]  /*8860*/  @!P0 BRA `(.L_x_292) ;  /* 0x0000000000288947 */ /* 0x000fea0003800000 */
[----:B0-----:R-:W0:Y:S02]  /*8870*/  LDC R3, c[0x0][0x634] ;  /* 0x00018d00ff037b82 */ /* 0x001e240000000800 */
        /* <DEDUP_REMOVED lines=9> */
.L_x_292:
[----:B------:R-:W2:Y:S01]  /*8910*/  LDC.64 R28, c[0x0][0x640] ;  /* 0x00019000ff1c7b82 */ /* 0x000ea20000000a00 */
[-CC-:B-1----:R-:W-:Y:S01]  /*8920*/  SHF.R.U64 R22, R8, R0.reuse, R9.reuse ;  /* 0x0000000008167219 */ /* 0x182fe20000001209 */
[----:B---3--:R-:W-:Y:S01]  /*8930*/  IMAD.MOV R20, RZ, RZ, -R20 ;  /* 0x000000ffff147224 */ /* 0x008fe200078e0a14 */
[----:B------:R-:W-:Y:S01]  /*8940*/  SHF.R.U32.HI R0, RZ, R0, R9 ;  /* 0x00000000ff007219 */ /* 0x000fe20000011609 */
[----:B------:R-:W-:Y:S01]  /*8950*/  ULDC UR4, c[0x0][0x154] ;  /* 0x0000550000047ab9 */ /* 0x000fe20000000800 */
[----:B0-----:R-:W-:Y:S01]  /*8960*/  IADD3 R3, P0, RZ, -R22, RZ ;  /* 0x80000016ff037210 */ /* 0x001fe20007f1e0ff */
[----:B------:R-:W-:Y:S02]  /*8970*/  IMAD R21, R21, R20, R12 ;  /* 0x0000001415157224 */ /* 0x000fe400078e020c */
[----:B------:R-:W0:Y:S01]  /*8980*/  LDC R6, c[0x0][0x618] ;  /* 0x00018600ff067b82 */ /* 0x000e220000000800 */
[----:B------:R-:W-:Y:S02]  /*8990*/  IMAD.MOV.U32 R7, RZ, RZ, 0x1 ;  /* 0x00000001ff077424 */ /* 0x000fe400078e00ff */
[----:B------:R-:W-:-:S04]  /*89a0*/  IMAD.X R5, RZ, RZ, ~R0, P0 ;  /* 0x000000ffff057224 */ /* 0x000fc800000e0e00 */
[-C--:B------:R-:W-:Y:S01]  /*89b0*/  IMAD R0, R5, R14.reuse, RZ ;  /* 0x0000000e05007224 */ /* 0x080fe200078e02ff */
[----:B------:R-:W1:Y:S01]  /*89c0*/  LDC R8, c[0x0][0x608] ;  /* 0x00018200ff087b82 */ /* 0x000e620000000800 */
[----:B------:R-:W-:-:S04]  /*89d0*/  IMAD.WIDE.U32 R4, R3, R14, R16 ;  /* 0x0000000e03047225 */ /* 0x000fc800078e0010 */
[----:B------:R-:W-:Y:S01]  /*89e0*/  IMAD R3, R3, R15, R0 ;  /* 0x0000000f03037224 */ /* 0x000fe200078e0200 */
[----:B------:R-:W-:Y:S02]  /*89f0*/  I2FP.F32.U32 R0, R24 ;  /* 0x0000001800007245 */ /* 0x000fe40000201000 */
[----:B------:R-:W3:Y:S01]  /*8a00*/  LDC R26, c[0x0][0x658] ;  /* 0x00019600ff1a7b82 */ /* 0x000ee20000000800 */
[----:B------:R-:W-:Y:S01]  /*8a10*/  IMAD.IADD R3, R5, 0x1, R3 ;  /* 0x0000000105037824 */ /* 0x000fe200078e0203 */
[----:B--2---:R-:W-:Y:S01]  /*8a20*/  ISETP.NE.U32.AND P0, PT, R28, RZ, PT ;  /* 0x000000ff1c00720c */ /* 0x004fe20003f05070 */
[----:B------:R-:W-:Y:S01]  /*8a30*/  FMUL R0, R0, UR4 ;  /* 0x0000000400007c20 */ /* 0x000fe20008400000 */
[----:B------:R-:W-:Y:S02]  /*8a40*/  IMAD.MOV.U32 R5, RZ, RZ, -0x1 ;  /* 0xffffffffff057424 */ /* 0x000fe400078e00ff */
[----:B------:R-:W-:Y:S01]  /*8a50*/  ISETP.NE.AND.EX P0, PT, R29, RZ, PT, P0 ;  /* 0x000000ff1d00720c */ /* 0x000fe20003f05300 */
[----:B------:R2:W2:Y:S01]  /*8a60*/  F2I.U32.TRUNC.NTZ R13, R0 ;  /* 0x00000000000d7305 */ /* 0x0004a2000020f000 */
[----:B------:R-:W2:Y:S01]  /*8a70*/  LDC R15, c[0x0][0x148] ;  /* 0x00005200ff0f7b82 */ /* 0x000ea20000000800 */
[----:B0-----:R-:W-:-:S02]  /*8a80*/  SHF.R.U64 R12, R4, R6, R3 ;  /* 0x00000006040c7219 */ /* 0x001fc40000001203 */
[----:B------:R-:W-:-:S05]  /*8a90*/  SHF.R.U32.HI R3, RZ, R6, R3 ;  /* 0x00000006ff037219 */ /* 0x000fca0000011603 */
[----:B------:R-:W0:Y:S01]  /*8aa0*/  LDC R20, c[0x0][0x600] ;  /* 0x00018000ff147b82 */ /* 0x000e220000000800 */
[-CC-:B-1----:R-:W-:Y:S02]  /*8ab0*/  SHF.R.U64 R10, R12, R8.reuse, R3.reuse ;  /* 0x000000080c0a7219 */ /* 0x182fe40000001203 */
[----:B------:R-:W-:-:S05]  /*8ac0*/  SHF.R.U32.HI R3, RZ, R8, R3 ;  /* 0x00000008ff037219 */ /* 0x000fca0000011603 */
[----:B------:R-:W1:Y:S01]  /*8ad0*/  LDC R27, c[0x0][0x648] ;  /* 0x00019200ff1b7b82 */ /* 0x000e620000000800 */
[-C--:B---3--:R-:W-:Y:S02]  /*8ae0*/  SHF.L.U32 R4, R5, R26.reuse, RZ ;  /* 0x0000001a05047219 */ /* 0x088fe400000006ff */
[--C-:B------:R-:W-:Y:S02]  /*8af0*/  SHF.R.U64 R14, R10, R26, R3.reuse ;  /* 0x0000001a0a0e7219 */ /* 0x100fe40000001203 */
[----:B------:R-:W-:Y:S02]  /*8b00*/  LOP3.LUT R25, RZ, R4, RZ, 0x33, !PT ;  /* 0x00000004ff197212 */ /* 0x000fe400078e33ff */
[-C--:B------:R-:W-:Y:S01]  /*8b10*/  SHF.R.U32.HI R5, RZ, R26.reuse, R3 ;  /* 0x0000001aff057219 */ /* 0x080fe20000011603 */
[----:B------:R-:W3:Y:S01]  /*8b20*/  LDC R30, c[0x0][0x638] ;  /* 0x00018e00ff1e7b82 */ /* 0x000ee20000000800 */
[----:B------:R-:W-:Y:S01]  /*8b30*/  SHF.L.U32 R154, R7, R26, RZ ;  /* 0x0000001a079a7219 */ /* 0x000fe200000006ff */
[----:B------:R-:W-:-:S06]  /*8b40*/  IMAD.MOV.U32 R4, RZ, RZ, R14 ;  /* 0x000000ffff047224 */ /* 0x000fcc00078e000e */
[----:B------:R-:W0:Y:S01]  /*8b50*/  LDC R31, c[0x0][0x610] ;  /* 0x00018400ff1f7b82 */ /* 0x000e220000000800 */
        /* <DEDUP_REMOVED lines=11> */
.L_x_293:
[----:B------:R-:W-:Y:S01]  /*8c10*/  ISETP.NE.AND P0, PT, R2, 0x1, PT ;  /* 0x000000010200780c */ /* 0x000fe20003f05270 */
[----:B0-----:R-:W-:Y:S01]  /*8c20*/  VIADD R7, R20, 0xffffffff ;  /* 0xffffffff14077836 */ /* 0x001fe20000000000 */
[----:B-12---:R-:W-:Y:S01]  /*8c30*/  SHF.R.U64 R0, R4, R27, R5 ;  /* 0x0000001b04007219 */ /* 0x006fe20000001205 */
[----:B------:R-:W-:Y:S01]  /*8c40*/  IMAD.MOV R13, RZ, RZ, -R13 ;  /* 0x000000ffff0d7224 */ /* 0x000fe200078e0a0d */
[----:B------:R-:W-:Y:S01]  /*8c50*/  LOP3.LUT R5, R10, R25, RZ, 0xc0, !PT ;  /* 0x000000190a057212 */ /* 0x000fe200078ec0ff */
[----:B------:R-:W-:Y:S02]  /*8c60*/  IMAD.MOV.U32 R4, RZ, RZ, 0x1 ;  /* 0x00000001ff047424 */ /* 0x000fe400078e00ff */
[----:B------:R-:W-:Y:S02]  /*8c70*/  IMAD.MOV R3, RZ, RZ, -R0 ;  /* 0x000000ffff037224 */ /* 0x000fe400078e0a00 */
[----:B------:R-:W-:Y:S01]  /*8c80*/  IMAD R154, R154, R0, R5 ;  /* 0x000000009a9a7224 */ /* 0x000fe200078e0205 */
[----:B------:R-:W-:Y:S01]  /*8c90*/  LOP3.LUT R5, R12, R7, RZ, 0xc0, !PT ;  /* 0x000000070c057212 */ /* 0x000fe200078ec0ff */
[----:B---3--:R-:W-:-:S02]  /*8ca0*/  IMAD R0, R3, R30, R14 ;  /* 0x0000001e03007224 */ /* 0x008fc400078e020e */
[----:B------:R-:W-:Y:S02]  /*8cb0*/  @P0 IMAD R21, R15, R13, R24 ;  /* 0x0000000d0f150224 */ /* 0x000fe400078e0218 */
[----:B------:R-:W-:Y:S01]  /*8cc0*/  IMAD R3, R0, R20, R5 ;  /* 0x0000001400037224 */ /* 0x000fe200078e0205 */
[----:B------:R-:W-:Y:S01]  /*8cd0*/  PRMT R0, R4, 0x7610, R0 ;  /* 0x0000761004007816 */ /* 0x000fe20000000000 */
[----:B------:R-:W-:-:S05]  /*8ce0*/  IMAD R154, R154, R31, R21 ;  /* 0x0000001f9a9a7224 */ /* 0x000fca00078e0215 */
[----:B------:R-:W-:Y:S02]  /*8cf0*/  SEL R153, R3, R154, !P0 ;  /* 0x0000009a03997207 */ /* 0x000fe40004000000 */
[----:B------:R-:W-:-:S07]  /*8d00*/  SEL R154, R154, R3, !P0 ;  /* 0x000000039a9a7207 */ /* 0x000fce0004000000 */
.L_x_291:
[----:B------:R-:W-:-:S13]  /*8d10*/  LOP3.LUT P0, RZ, R0, 0xff, RZ, 0xc0, !PT ;  /* 0x000000ff00ff7812 */ /* 0x000fda000780c0ff */
[----:B------:R-:W-:Y:S05]  /*8d20*/  @P0 BRA `(.L_x_294) ;  /* 0xffffff8400300947 */ /* 0x000fea000383ffff */
[----:B------:R-:W-:Y:S05]  /*8d30*/  EXIT ;  /* 0x000000000000794d */ /* 0x000fea0003800000 */
.L_x_7:
[----:B0-----:R-:W-:Y:S01]  /*8d40*/  ULDC.64 UR4, c[0x0][0x650] ;  /* 0x0001940000047ab9 */ /* 0x001fe20000000a00 */
        /* <DEDUP_REMOVED lines=25> */
.L_x_296:
[----:B------:R-:W0:Y:S01]  /*8ee0*/  LDC.64 R28, c[0x0][0x640] ;  /* 0x00019000ff1c7b82 */ /* 0x000e220000000a00 */
[-CC-:B------:R-:W-:Y:S01]  /*8ef0*/  SHF.R.U64 R22, R12, R6.reuse, R13.reuse ;  /* 0x000000060c167219 */ /* 0x180fe2000000120d */
[----:B------:R-:W-:Y:S01]  /*8f00*/  IMAD.MOV.U32 R30, RZ, RZ, 0x1 ;  /* 0x00000001ff1e7424 */ /* 0x000fe200078e00ff */
[----:B------:R-:W-:Y:S02]  /*8f10*/  SHF.R.U32.HI R6, RZ, R6, R13 ;  /* 0x00000006ff067219 */ /* 0x000fe4000001160d */
        /* <DEDUP_REMOVED lines=8> */
[----:B------:R-:W-:Y:S01]  /*8fa0*/  IMAD.IADD R9, R9, 0x1, R11 ;  /* 0x0000000109097824 */ /* 0x000fe200078e020b */
[----:B0-----:R-:W-:-:S04]  /*8fb0*/  ISETP.NE.U32.AND P0, PT, R28, RZ, PT ;  /* 0x000000ff1c00720c */ /* 0x001fc80003f05070 */
[----:B------:R-:W-:Y:S02]  /*8fc0*/  ISETP.NE.AND.EX P0, PT, R29, RZ, PT, P0 ;  /* 0x000000ff1d00720c */ /* 0x000fe40003f05300 */
[----:B------:R-:W0:Y:S01]  /*8fd0*/  LDC R20, c[0x0][0x600] ;  /* 0x00018000ff147b82 */ /* 0x000e220000000800 */
[-CC-:B-1----:R-:W-:Y:S01]  /*8fe0*/  SHF.R.U64 R14, R8, R10.reuse, R9.reuse ;  /* 0x0000000a080e7219 */ /* 0x182fe20000001209 */
[----:B------:R-:W-:Y:S01]  /*8ff0*/  IMAD.MOV.U32 R8, RZ, RZ, -0x1 ;  /* 0xffffffffff087424 */ /* 0x000fe200078e00ff */
[----:B------:R-:W-:-:S05]  /*9000*/  SHF.R.U32.HI R9, RZ, R10, R9 ;  /* 0x0000000aff097219 */ /* 0x000fca0000011609 */
[----:B------:R-:W1:Y:S01]  /*9010*/  LDC R24, c[0x0][0x648] ;  /* 0x00019200ff187b82 */ /* 0x000e620000000800 */
[-CC-:B--2---:R-:W-:Y:S02]  /*9020*/  SHF.R.U64 R23, R14, R12.reuse, R9.reuse ;  /* 0x0000000c0e177219 */ /* 0x184fe40000001209 */
[----:B------:R-:W-:-:S05]  /*9030*/  SHF.R.U32.HI R6, RZ, R12, R9 ;  /* 0x0000000cff067219 */ /* 0x000fca0000011609 */
[----:B------:R-:W2:Y:S01]  /*9040*/  LDC R26, c[0x0][0x638] ;  /* 0x00018e00ff1a7b82 */ /* 0x000ea20000000800 */
[-C--:B---3--:R-:W-:Y:S02]  /*9050*/  SHF.L.U32 R8, R8, R27.reuse, RZ ;  /* 0x0000001b08087219 */ /* 0x088fe400000006ff */
[-CC-:B------:R-:W-:Y:S02]  /*9060*/  SHF.R.U64 R25, R23, R27.reuse, R6.reuse ;  /* 0x0000001b17197219 */ /* 0x180fe40000001206 */
[----:B------:R-:W-:Y:S02]  /*9070*/  LOP3.LUT R32, RZ, R8, RZ, 0x33, !PT ;  /* 0x00000008ff207212 */ /* 0x000fe400078e33ff */
[----:B------:R-:W-:Y:S01]  /*9080*/  SHF.R.U32.HI R9, RZ, R27, R6 ;  /* 0x0000001bff097219 */ /* 0x000fe20000011606 */
[----:B------:R-:W3:Y:S01]  /*9090*/  LDC R31, c[0x0][0x610] ;  /* 0x00018400ff1f7b82 */ /* 0x000ee20000000800 */
[----:B------:R-:W-:Y:S01]  /*90a0*/  IMAD.MOV.U32 R8, RZ, RZ, R25 ;  /* 0x000000ffff087224 */ /* 0x000fe200078e0019 */
[----:B------:R-:W-:Y:S06]  /*90b0*/  @!P0 BRA `(.L_x_297) ;  /* 0x0000000000288947 */ /* 0x000fec0003800000 */
        /* <DEDUP_REMOVED lines=10> */
.L_x_297:
[----:B------:R-:W-:Y:S01]  /*9160*/  ISETP.NE.AND P0, PT, R2, 0x1, PT ;  /* 0x000000010200780c */ /* 0x000fe20003f05270 */
[----:B------:R-:W-:Y:S01]  /*9170*/  IMAD.MOV.U32 R13, RZ, RZ, R22 ;  /* 0x000000ffff0d7224 */ /* 0x000fe200078e0016 */
[----:B-1----:R-:W-:Y:S01]  /*9180*/  SHF.R.U64 R6, R8, R24, R9 ;  /* 0x0000001808067219 */ /* 0x002fe20000001209 */
[----:B0-----:R-:W-:Y:S01]  /*9190*/  VIADD R9, R20, 0xffffffff ;  /* 0xffffffff14097836 */ /* 0x001fe20000000000 */
[----:B------:R-:W-:Y:S02]  /*91a0*/  SHF.L.U32 R30, R30, R27, RZ ;  /* 0x0000001b1e1e7219 */ /* 0x000fe400000006ff */
[----:B------:R-:W-:Y:S01]  /*91b0*/  LOP3.LUT R5, R23, R32, RZ, 0xc0, !PT ;  /* 0x0000002017057212 */ /* 0x000fe200078ec0ff */
[----:B------:R-:W-:-:S04]  /*91c0*/  IMAD.MOV R8, RZ, RZ, -R6 ;  /* 0x000000ffff087224 */ /* 0x000fc800078e0a06 */
[----:B------:R-:W-:Y:S01]  /*91d0*/  IMAD R6, R30, R6, R5 ;  /* 0x000000061e067224 */ /* 0x000fe200078e0205 */
[----:B------:R-:W-:Y:S01]  /*91e0*/  LOP3.LUT R5, R14, R9, RZ, 0xc0, !PT ;  /* 0x000000090e057212 */ /* 0x000fe200078ec0ff */
[----:B------:R-:W-:Y:S02]  /*91f0*/  @P0 IMAD R3, R7, R21, R4 ;  /* 0x0000001507030224 */ /* 0x000fe400078e0204 */
[----:B--2---:R-:W-:Y:S02]  /*9200*/  IMAD R4, R8, R26, R25 ;  /* 0x0000001a08047224 */ /* 0x004fe400078e0219 */
[----:B---3--:R-:W-:Y:S02]  /*9210*/  IMAD R3, R6, R31, R3 ;  /* 0x0000001f06037224 */ /* 0x008fe400078e0203 */
[----:B------:R-:W-:Y:S02]  /*9220*/  IMAD R4, R4, R20, R5 ;  /* 0x0000001404047224 */ /* 0x000fe400078e0205 */
[----:B------:R-:W-:-:S03]  /*9230*/  IMAD.MOV.U32 R6, RZ, RZ, 0x1 ;  /* 0x00000001ff067424 */ /* 0x000fc600078e00ff */
[----:B------:R-:W-:Y:S02]  /*9240*/  SEL R20, R4, R3, !P0 ;  /* 0x0000000304147207 */ /* 0x000fe40004000000 */
[----:B------:R-:W-:-:S07]  /*9250*/  SEL R12, R3, R4, !P0 ;  /* 0x00000004030c7207 */ /* 0x000fce0004000000 */
.L_x_295:
[----:B------:R-:W-:-:S08]  /*9260*/  NOP ;  /* 0x0000000000007918 */ /* 0x000fd00000000000 */
[----:B------:R-:W0:-:S00]  /*9270*/  USETMAXREG.DEALLOC.CTAPOOL 0x28 ;  /* 0x00000028000079c8 */ /* 0x000e0000080e0500 */
[----:B0-----:R-:W-:-:S13]  /*9280*/  ISETP.NE.AND P0, PT, R0, RZ, PT ;  /* 0x000000ff0000720c */ /* 0x001fda0003f05270 */
[----:B------:R-:W-:Y:S05]  /*9290*/  @P0 EXIT ;  /* 0x000000000000094d */ /* 0x000fea0003800000 */
[----:B------:R-:W-:Y:S01]  /*92a0*/  LOP3.LUT P0, RZ, R6, 0xff, RZ, 0xc0, !PT ;  /* 0x000000ff06ff7812 */ /* 0x000fe2000780c0ff */
[----:B------:R-:W-:Y:S02]  /*92b0*/  IMAD.MOV.U32 R10, RZ, RZ, 0x1 ;  /* 0x00000001ff0a7424 */ /* 0x000fe400078e00ff */
[----:B------:R-:W-:-:S10]  /*92c0*/  IMAD.MOV.U32 R9, RZ, RZ, RZ ;  /* 0x000000ffff097224 */ /* 0x000fd400078e00ff */
[----:B------:R-:W-:Y:S05]  /*92d0*/  @!P0 BRA `(.L_x_298) ;  /* 0x0000000c00808947 */ /* 0x000fea0003800000 */
[----:B------:R-:W0:Y:S01]  /*92e0*/  LDC R0, c[0x0][0x28c] ;  /* 0x0000a300ff007b82 */ /* 0x000e220000000800 */
[----:B------:R-:W-:Y:S01]  /*92f0*/  ULDC UR5, c[0x0][0x658] ;  /* 0x0001960000057ab9 */ /* 0x000fe20000000800 */
[----:B------:R-:W-:Y:S01]  /*9300*/  UMOV UR11, 0xffffffff ;  /* 0xffffffff000b7882 */ /* 0x000fe20000000000 */
[----:B------:R-:W-:Y:S01]  /*9310*/  UMOV UR15, 0x1 ;  /* 0x00000001000f7882 */ /* 0x000fe20000000000 */
[----:B------:R-:W-:Y:S01]  /*9320*/  USHF.L.U32 UR11, UR11, UR5, URZ ;  /* 0x000000050b0b7299 */ /* 0x000fe2000800063f */
[----:B------:R-:W-:Y:S01]  /*9330*/  BSSY B0, `(.L_x_298) ;  /* 0x00000da000007945 */ /* 0x000fe20003800000 */
[----:B------:R-:W-:Y:S01]  /*9340*/  ULDC UR9, c[0x0][0xc] ;  /* 0x0000030000097ab9 */ /* 0x000fe20000000800 */
[----:B------:R-:W-:Y:S01]  /*9350*/  ULDC UR12, c[0x0][0x10] ;  /* 0x00000400000c7ab9 */ /* 0x000fe20000000800 */
[----:B------:R-:W1:Y:S01]  /*9360*/  S2UR UR8, SR_CgaCtaId ;  /* 0x00000000000879c3 */ /* 0x000e620000008800 */
[----:B------:R-:W-:Y:S01]  /*9370*/  USHF.L.U32 UR5, UR15, UR5, URZ ;  /* 0x000000050f057299 */ /* 0x000fe2000800063f */
[----:B------:R-:W-:Y:S01]  /*9380*/  LOP3.LUT R11, R19, 0x2, RZ, 0xfc, !PT ;  /* 0x00000002130b7812 */ /* 0x000fe200078efcff */
[----:B------:R-:W-:Y:S01]  /*9390*/  IMAD.MOV.U32 R10, RZ, RZ, 0x1 ;  /* 0x00000001ff0a7424 */ /* 0x000fe200078e00ff */
[----:B------:R-:W-:Y:S01]  /*93a0*/  ULDC UR4, c[0x0][0x600] ;  /* 0x0001800000047ab9 */ /* 0x000fe20000000800 */
[----:B------:R-:W-:Y:S01]  /*93b0*/  IMAD.MOV.U32 R9, RZ, RZ, RZ ;  /* 0x000000ffff097224 */ /* 0x000fe200078e00ff */
[----:B------:R-:W-:Y:S01]  /*93c0*/  UMOV UR20, 0x5 ;  /* 0x0000000500147882 */ /* 0x000fe20000000000 */
[----:B------:R-:W-:Y:S01]  /*93d0*/  UIADD3 UR4, UR4, -0x1, URZ ;  /* 0xffffffff04047890 */ /* 0x000fe2000fffe03f */
[----:B------:R-:W-:Y:S01]  /*93e0*/  ULDC.64 UR28, c[0x0][0x198] ;  /* 0x00006600001c7ab9 */ /* 0x000fe20000000a00 */
[----:B0-----:R-:W-:-:S05]  /*93f0*/  VIADD R0, R0, 0x7f ;  /* 0x0000007f00007836 */ /* 0x001fca0000000000 */
[----:B------:R-:W-:Y:S01]  /*9400*/  SHF.R.S32.HI R3, RZ, 0x1f, R0 ;  /* 0x0000001fff037819 */ /* 0x000fe20000011400 */
[----:B-1----:R-:W-:-:S03]  /*9410*/  ULOP3.LUT UR10, UR8, 0x1, URZ, 0xc0, !UPT ;  /* 0x00000001080a7892 */ /* 0x002fc6000f8ec03f */
[----:B------:R-:W-:Y:S01]  /*9420*/  LEA.HI R3, R3, R0, RZ, 0x7 ;  /* 0x0000000003037211 */ /* 0x000fe200078f38ff */
[----:B------:R-:W-:Y:S01]  /*9430*/  USHF.L.U32 UR7, UR8, 0xd, URZ ;  /* 0x0000000d08077899 */ /* 0x000fe2000800063f */
[----:B------:R-:W-:Y:S01]  /*9440*/  IMAD.MOV.U32 R0, RZ, RZ, 0x1 ;  /* 0x00000001ff007424 */ /* 0x000fe200078e00ff */
[----:B------:R-:W-:Y:S01]  /*9450*/  USHF.R.U32.HI UR27, URZ, 0x1, UR8 ;  /* 0x000000013f1b7899 */ /* 0x000fe20008011608 */
[--C-:B------:R-:W-:Y:S01]  /*9460*/  SHF.R.S32.HI R8, RZ, 0x7, R3.reuse ;  /* 0x00000007ff087819 */ /* 0x100fe20000011403 */
[----:B------:R-:W-:Y:S02]  /*9470*/  USHF.L.U32 UR6, UR8, 0x6, URZ ;  /* 0x0000000608067899 */ /* 0x000fe4000800063f */
[----:B------:R-:W-:Y:S01]  /*9480*/  ULOP3.LUT UR8, UR8, 0xfffffffe, URZ, 0xc0, !UPT ;  /* 0xfffffffe08087892 */ /* 0x000fe2000f8ec03f */
[----:B------:R-:W-:Y:S01]  /*9490*/  PRMT R3, R0, 0x7610, R3 ;  /* 0x0000761000037816 */ /* 0x000fe20000000003 */
[----:B------:R-:W-:Y:S01]  /*94a0*/  UISETP.GT.U32.AND UP0, UPT, UR10, 0xffff, UPT ;  /* 0x0000ffff0a00788c */ /* 0x000fe2000bf04070 */
[----:B------:R-:W-:Y:S01]  /*94b0*/  VIADD R0, R8, 0x1 ;  /* 0x0000000108007836 */ /* 0x000fe20000000000 */
[----:B------:R-:W-:-:S02]  /*94c0*/  ULOP3.LUT UR13, UR7, 0x2000, URZ, 0xc0, !UPT ;  /* 0x00002000070d7892 */ /* 0x000fc4000f8ec03f */
[----:B------:R-:W-:Y:S02]  /*94d0*/  ULOP3.LUT UR7, URZ, UR11, URZ, 0x33, !UPT ;  /* 0x0000000b3f077292 */ /* 0x000fe4000f8e333f */
[----:B------:R-:W-:Y:S02]  /*94e0*/  USHF.L.U32 UR14, UR15, UR8, URZ ;  /* 0x000000080f0e7299 */ /* 0x000fe4000800063f */
[----:B------:R-:W-:Y:S02]  /*94f0*/  ULOP3.LUT UR11, UR8, 0x1, URZ, 0xfc, !UPT ;  /* 0x00000001080b7892 */ /* 0x000fe4000f8efc3f */
[----:B------:R-:W-:Y:S02]  /*9500*/  UIMAD.WIDE.U32 UR8, UR9, UR12, URZ ;  /* 0x0000000c090872a5 */ /* 0x000fe4000f8e003f */
[----:B------:R-:W-:Y:S01]  /*9510*/  USEL UR10, UR10, 0xffff, !UP0 ;  /* 0x0000ffff0a0a7887 */ /* 0x000fe2000c000000 */
[----:B------:R-:W-:Y:S01]  /*9520*/  ULDC UR12, c[0x0][0x14] ;  /* 0x00000500000c7ab9 */ /* 0x000fe20000000800 */
[----:B------:R-:W-:-:S02]  /*9530*/  USHF.L.U32 UR11, UR15, UR11, URZ ;  /* 0x0000000b0f0b7299 */ /* 0x000fc4000800063f */
[----:B------:R-:W-:Y:S02]  /*9540*/  UIMAD.WIDE.U32 UR24, UR8, UR12, URZ ;  /* 0x0000000c081872a5 */ /* 0x000fe4000f8e003f */
[----:B------:R-:W-:Y:S02]  /*9550*/  UIMAD UR15, UR9, UR12, URZ ;  /* 0x0000000c090f72a4 */ /* 0x000fe4000f8e023f */
[----:B------:R-:W-:Y:S02]  /*9560*/  ULOP3.LUT UR10, UR10, 0xffff, URZ, 0xc0, !UPT ;  /* 0x0000ffff0a0a7892 */ /* 0x000fe4000f8ec03f */
[----:B------:R-:W-:Y:S02]  /*9570*/  ULEA UR30, UR27, 0x100, 0xe ;  /* 0x000001001b1e7891 */ /* 0x000fe4000f8e703f */
[----:B------:R-:W-:Y:S02]  /*9580*/  ULOP3.LUT UR6, UR6, 0x40, URZ, 0xc0, !UPT ;  /* 0x0000004006067892 */ /* 0x000fe4000f8ec03f */
[----:B------:R-:W-:-:S02]  /*9590*/  ULOP3.LUT UR13, UR13, 0x20100, URZ, 0xfc, !UPT ;  /* 0x000201000d0d7892 */ /* 0x000fc4000f8efc3f */
[----:B------:R-:W-:Y:S02]  /*95a0*/  ULOP3.LUT UR14, UR14, UR11, URZ, 0xfc, !UPT ;  /* 0x0000000b0e0e7292 */ /* 0x000fe4000f8efc3f */
[----:B------:R-:W-:Y:S02]  /*95b0*/  UIADD3 UR15, UR25, UR15, URZ ;  /* 0x0000000f190f7290 */ /* 0x000fe4000fffe03f */
[----:B------:R-:W-:-:S12]  /*95c0*/  USHF.L.U32 UR20, UR20, UR10, URZ ;  /* 0x0000000a14147299 */ /* 0x000fd8000800063f */
.L_x_309:
[----:B------:R-:W-:-:S03]  /*95d0*/  UMOV UR8, 0xffffffff ;  /* 0xffffffff00087882 */ /* 0x000fc60000000000 */
[----:B------:R-:W-:Y:S05]  /*95e0*/  BRA.DIV UR8, `(.L_x_299) ;  /* 0x0000000e08a47947 */ /* 0x000fea000b800000 */
[----:B------:R-:W-:-:S13]  /*95f0*/  ELECT P6, URZ, PT ;  /* 0x00000000003f782f */ /* 0x000fda00038c0000 */
.L_x_320:
[----:B------:R-:W0:Y:S01]  /*9600*/  LDC R4, c[0x0][0x28c] ;  /* 0x0000a300ff047b82 */ /* 0x000e220000000800 */
[----:B------:R-:W-:Y:S01]  /*9610*/  BSSY B1, `(.L_x_300) ;  /* 0x0000039000017945 */ /* 0x000fe20003800000 */
[----:B0-----:R-:W-:-:S13]  /*9620*/  ISETP.LT.OR P6, PT, R4, 0x1, !P6 ;  /* 0x000000010400780c */ /* 0x001fda00077c1670 */
[----:B------:R-:W-:Y:S05]  /*9630*/  @P6 BRA `(.L_x_301) ;  /* 0x0000000000d86947 */ /* 0x000fea0003800000 */
[----:B------:R-:W-:Y:S01]  /*9640*/  LEA R12, R12, UR27, 0x1 ;  /* 0x0000001b0c0c7c11 */ /* 0x000fe2000f8e08ff */
[----:B------:R-:W-:Y:S01]  /*9650*/  IMAD.MOV.U32 R21, RZ, RZ, RZ ;  /* 0x000000ffff157224 */ /* 0x000fe200078e00ff */
[----:B------:R-:W-:Y:S01]  /*9660*/  LEA R20, R20, UR6, 0x7 ;  /* 0x0000000614147c11 */ /* 0x000fe2000f8e38ff */
[----:B------:R-:W-:Y:S02]  /*9670*/  IMAD.MOV.U32 R4, RZ, RZ, R0 ;  /* 0x000000ffff047224 */ /* 0x000fe400078e0000 */
[----:B------:R-:W-:Y:S02]  /*9680*/  IMAD.MOV.U32 R5, RZ, RZ, R10 ;  /* 0x000000ffff057224 */ /* 0x000fe400078e000a */
[----:B------:R-:W-:Y:S02]  /*9690*/  IMAD.MOV.U32 R6, RZ, RZ, R9 ;  /* 0x000000ffff067224 */ /* 0x000fe400078e0009 */
[----:B------:R-:W-:-:S07]  /*96a0*/  IMAD.SHL.U32 R14, R12, 0x80, RZ ;  /* 0x000000800c0e7824 */ /* 0x000fce00078e00ff */
.L_x_304:
[----:B------:R-:W0:Y:S01]  /*96b0*/  S2R R12, SR_CgaCtaId ;  /* 0x00000000000c7919 */ /* 0x000e220000008800 */
[----:B------:R-:W-:Y:S02]  /*96c0*/  MOV R7, 0x400 ;  /* 0x0000040000077802 */ /* 0x000fe40000000f00 */
[----:B------:R-:W-:Y:S02]  /*96d0*/  LOP3.LUT P1, RZ, R18, 0x7f, RZ, 0xc0, !PT ;  /* 0x0000007f12ff7812 */ /* 0x000fe4000782c0ff */
[----:B0-----:R-:W-:Y:S02]  /*96e0*/  LEA R15, R12, R7, 0x18 ;  /* 0x000000070c0f7211 */ /* 0x001fe400078ec0ff */
[----:B------:R-:W-:-:S09]  /*96f0*/  SHF.L.U32 R7, R5, 0x1f, RZ ;  /* 0x0000001f05077819 */ /* 0x000fd200000006ff */
[----:B------:R-:W0:Y:S01]  /*9700*/  @!P1 LDC R12, c[0x0][0x500] ;  /* 0x00014000ff0c9b82 */ /* 0x000e220000000800 */
[----:B------:R-:W-:-:S04]  /*9710*/  IMAD R22, R6, 0x8, R15 ;  /* 0x0000000806167824 */ /* 0x000fc800078e020f */
[----:B------:R-:W1:Y:S02]  /*9720*/  SYNCS.PHASECHK.TRANS64.TRYWAIT P0, [R22+URZ+0x20], R7 ;  /* 0x00002007160075a7 */ /* 0x000e64000800017f */
[----:B-1----:R-:W-:Y:S05]  /*9730*/  @!P0 BRA `(.L_x_302) ;  /* 0x0000000c00708947 */ /* 0x002fea0003800000 */
.L_x_321:
[----:B-1----:R-:W-:Y:S01]  /*9740*/  PRMT R7, R11, 0x9910, RZ ;  /* 0x000099100b077816 */ /* 0x002fe200000000ff */
[----:B0-----:R0:W-:Y:S03]  /*9750*/  @!P1 SYNCS.ARRIVE.TRANS64 RZ, [R22+URZ], R12 ;  /* 0x0000000c16ff99a7 */ /* 0x0011e6000800003f */
[----:B------:R-:W-:-:S13]  /*9760*/  ISETP.NE.AND P0, PT, R7, 0x2, PT ;  /* 0x000000020700780c */ /* 0x000fda0003f05270 */
[----:B0-----:R-:W-:Y:S05]  /*9770*/  @P0 BRA `(.L_x_303) ;  /* 0x0000000000040947 */ /* 0x001fea0003800000 */
[----:B------:R-:W-:Y:S01]  /*9780*/  BPT.TRAP 0x1 ;  /* 0x000000040000795c */ /* 0x000fe20000300000 */
.L_x_303:
[----:B------:R-:W-:Y:S01]  /*9790*/  R2UR UR11, R6 ;  /* 0x00000000060b72ca */ /* 0x000fe200000e0000 */
[----:B------:R-:W-:Y:S01]  /*97a0*/  VIADD R4, R4, 0xffffffff ;  /* 0xffffffff04047836 */ /* 0x000fe20000000000 */
[----:B------:R-:W-:Y:S01]  /*97b0*/  R2UR UR22, R15 ;  /* 0x000000000f1672ca */ /* 0x000fe200000e0000 */
[----:B------:R-:W-:Y:S01]  /*97c0*/  UIADD3 UR16, UP0, UR28, 0xf0, URZ ;  /* 0x000000f01c107890 */ /* 0x000fe2000ff1e03f */
[----:B------:R-:W-:Y:S01]  /*97d0*/  R2UR UR23, R14 ;  /* 0x000000000e1772ca */ /* 0x000fe200000e0000 */
[----:B------:R-:W-:Y:S01]  /*97e0*/  UIADD3 UR32, UP1, UR28, 0x1f0, URZ ;  /* 0x000001f01c207890 */ /* 0x000fe2000ff3e03f */
[----:B------:R-:W-:Y:S01]  /*97f0*/  R2UR UR9, R22 ;  /* 0x00000000160972ca */ /* 0x000fe200000e0000 */
[----:B------:R-:W-:Y:S01]  /*9800*/  UIADD3.X UR17, URZ, UR29, URZ, UP0, !UPT ;  /* 0x0000001d3f117290 */ /* 0x000fe200087fe43f */
[----:B------:R-:W-:Y:S01]  /*9810*/  R2UR UR10, R21 ;  /* 0x00000000150a72ca */ /* 0x000fe200000e0000 */
[----:B------:R-:W-:Y:S01]  /*9820*/  UPRMT UR21, URZ, 0x5410, UR20 ;  /* 0x000054103f157896 */ /* 0x000fe20008000014 */
[----:B------:R-:W-:Y:S01]  /*9830*/  R2UR UR12, R13 ;  /* 0x000000000d0c72ca */ /* 0x000fe200000e0000 */
[----:B------:R-:W-:Y:S01]  /*9840*/  VIADD R6, R6, 0x1 ;  /* 0x0000000106067836 */ /* 0x000fe20000000000 */
[----:B------:R-:W-:Y:S01]  /*9850*/  R2UR UR26, R20 ;  /* 0x00000000141a72ca */ /* 0x000fe200000e0000 */
[----:B------:R-:W-:Y:S01]  /*9860*/  ULEA UR8, UR11, UR30, 0xf ;  /* 0x0000001e0b087291 */ /* 0x000fe2000f8e783f */
[----:B------:R-:W-:Y:S01]  /*9870*/  ISETP.GT.AND P1, PT, R4, 0x1, PT ;  /* 0x000000010400780c */ /* 0x000fe20003f24270 */
[----:B------:R-:W-:Y:S01]  /*9880*/  ULEA UR11, UR11, UR13, 0xe ;  /* 0x0000000d0b0b7291 */ /* 0x000fe2000f8e703f */
[C---:B------:R-:W-:Y:S01]  /*9890*/  ISETP.NE.AND P0, PT, R6.reuse, 0x4, PT ;  /* 0x000000040600780c */ /* 0x040fe20003f05270 */
[----:B------:R-:W-:Y:S01]  /*98a0*/  UIADD3 UR8, UR22, UR8, URZ ;  /* 0x0000000816087290 */ /* 0x000fe2000fffe03f */
[----:B------:R-:W-:Y:S01]  /*98b0*/  VIADD R21, R21, 0x80 ;  /* 0x0000008015157836 */ /* 0x000fe20000000000 */
[----:B------:R-:W-:Y:S01]  /*98c0*/  UIADD3 UR22, UR22, UR11, URZ ;  /* 0x0000000b16167290 */ /* 0x000fe2000fffe03f */
[----:B------:R-:W-:Y:S01]  /*98d0*/  SEL R12, RZ, 0x1, P0 ;  /* 0x00000001ff0c7807 */ /* 0x000fe20000000000 */
[----:B------:R-:W-:Y:S01]  /*98e0*/  UPRMT UR31, URZ, 0x5410, UR14 ;  /* 0x000054103f1f7896 */ /* 0x000fe2000800000e */
[----:B------:R-:W-:Y:S01]  /*98f0*/  SEL R6, R6, RZ, P0 ;  /* 0x000000ff06067207 */ /* 0x000fe20000000000 */
[----:B------:R-:W-:Y:S01]  /*9900*/  UIADD3.X UR33, URZ, UR29, URZ, UP1, !UPT ;  /* 0x0000001d3f217290 */ /* 0x000fe20008ffe43f */
[----:B------:R-:W-:Y:S01]  /*9910*/  LOP3.LUT R5, R5, R12, RZ, 0x3c, !PT ;  /* 0x0000000c05057212 */ /* 0x000fe200078e3cff */
[----:B------:R-:W-:Y:S01]  /*9920*/  UMOV UR18, 0x0 ;  /* 0x0000000000127882 */ /* 0x000fe20000000000 */
[----:B------:R-:W-:Y:S01]  /*9930*/  UMOV UR19, 0x10000000 ;  /* 0x1000000000137882 */ /* 0x000fe20000000000 */
[----:B------:R-:W-:-:S02]  /*9940*/  UMOV UR11, UR23 ;  /* 0x00000017000b7c82 */ /* 0x000fc40008000000 */
[----:B------:R0:W-:Y:S02]  /*9950*/  UTMALDG.3D.MULTICAST [UR8], [UR16], UR21, desc[UR18] ;  /* 0x00001208100073b4 */ /* 0x0001e40008011815 */
[----:B0-----:R-:W-:Y:S01]  /*9960*/  UMOV UR8, UR22 ;  /* 0x0000001600087c82 */ /* 0x001fe20008000000 */
[----:B------:R-:W-:Y:S02]  /*9970*/  UMOV UR11, UR26 ;  /* 0x0000001a000b7c82 */ /* 0x000fe40008000000 */
[----:B------:R0:W-:Y:S02]  /*9980*/  UTMALDG.3D.MULTICAST [UR8], [UR32], UR31, desc[UR18] ;  /* 0x00001208200073b4 */ /* 0x0001e4000801181f */
[----:B0-----:R-:W-:Y:S05]  /*9990*/  @P1 BRA `(.L_x_304) ;  /* 0xfffffffc00441947 */ /* 0x001fea000383ffff */
.L_x_301:
[----:B------:R-:W-:Y:S05]  /*99a0*/  BSYNC B1 ;  /* 0x0000000000017941 */ /* 0x000fea0003800000 */
.L_x_300:
[----:B------:R-:W-:Y:S01]  /*99b0*/  LOP3.LUT P1, RZ, R3, 0xff, RZ, 0xc0, !PT ;  /* 0x000000ff03ff7812 */ /* 0x000fe2000782c0ff */
[----:B------:R-:W-:Y:S01]  /*99c0*/  IMAD.IADD R9, R8, 0x1, R9 ;  /* 0x0000000108097824 */ /* 0x000fe200078e0209 */
[----:B------:R-:W-:Y:S01]  /*99d0*/  IADD3 R16, P2, R16, UR24, RZ ;  /* 0x0000001810107c10 */ /* 0x000fe2000ff5e0ff */
[----:B------:R-:W-:Y:S01]  /*99e0*/  ULDC.64 UR8, c[0x0][0x650] ;  /* 0x0001940000087ab9 */ /* 0x000fe20000000a00 */
[----:B------:R-:W-:Y:S01]  /*99f0*/  BSSY B1, `(.L_x_305) ;  /* 0x000006b000017945 */ /* 0x000fe20003800000 */
[----:B------:R-:W-:Y:S01]  /*9a00*/  IMAD.MOV.U32 R12, RZ, RZ, -0x1 ;  /* 0xffffffffff0c7424 */ /* 0x000fe200078e00ff */
[----:B------:R-:W-:Y:S01]  /*9a10*/  SHF.R.U32.HI R3, RZ, 0x2, R9 ;  /* 0x00000002ff037819 */ /* 0x000fe20000011609 */
[----:B------:R-:W-:Y:S01]  /*9a20*/  IMAD.MOV.U32 R20, RZ, RZ, -0x1 ;  /* 0xffffffffff147424 */ /* 0x000fe200078e00ff */
[----:B------:R-:W-:Y:S01]  /*9a30*/  ISETP.GT.U32.AND P0, PT, R9, 0x3, PT ;  /* 0x000000030900780c */ /* 0x000fe20003f04070 */
[----:B------:R-:W-:Y:S01]  /*9a40*/  IMAD.MOV.U32 R13, RZ, RZ, -0x1 ;  /* 0xffffffffff0d7424 */ /* 0x000fe200078e00ff */
[----:B------:R-:W-:-:S02]  /*9a50*/  LOP3.LUT R3, R3, 0x1, RZ, 0xc0, !PT ;  /* 0x0000000103037812 */ /* 0x000fc400078ec0ff */
[----:B------:R-:W-:Y:S01]  /*9a60*/  ISETP.LT.U32.AND P0, PT, R8, 0x4, P0 ;  /* 0x000000040800780c */ /* 0x000fe20000701070 */
[----:B------:R-:W0:Y:S01]  /*9a70*/  @P1 S2R R5, SR_CgaCtaId ;  /* 0x0000000000051919 */ /* 0x000e220000008800 */
[----:B------:R-:W-:Y:S02]  /*9a80*/  @P1 MOV R4, 0x400 ;  /* 0x0000040000041802 */ /* 0x000fe40000000f00 */
[----:B------:R-:W-:Y:S02]  /*9a90*/  IADD3.X R17, R17, UR15, RZ, P2, !PT ;  /* 0x0000000f11117c10 */ /* 0x000fe400097fe4ff */
[----:B------:R-:W-:Y:S02]  /*9aa0*/  ISETP.GE.U32.AND P2, PT, R16, UR8, PT ;  /* 0x0000000810007c0c */ /* 0x000fe4000bf46070 */
[----:B------:R-:W-:Y:S02]  /*9ab0*/  LOP3.LUT R9, R9, 0x3, RZ, 0xc0, !PT ;  /* 0x0000000309097812 */ /* 0x000fe400078ec0ff */
[----:B0-----:R-:W-:-:S04]  /*9ac0*/  @P1 LEA R4, R5, R4, 0x18 ;  /* 0x0000000405041211 */ /* 0x001fc800078ec0ff */
[----:B------:R0:W-:Y:S01]  /*9ad0*/  @P1 SYNCS.ARRIVE.TRANS64.A1T0 RZ, [R4+URZ+0x58], RZ ;  /* 0x000058ff04ff19a7 */ /* 0x0001e2000810003f */
[----:B------:R-:W-:Y:S02]  /*9ae0*/  ISETP.NE.U32.AND P1, PT, R3, 0x1, PT ;  /* 0x000000010300780c */ /* 0x000fe40003f25070 */
[----:B------:R-:W-:Y:S02]  /*9af0*/  SEL R3, RZ, 0x1, !P0 ;  /* 0x00000001ff037807 */ /* 0x000fe40004000000 */
[----:B------:R-:W-:Y:S02]  /*9b00*/  ISETP.GE.U32.AND.EX P0, PT, R17, UR9, PT, P2 ;  /* 0x0000000911007c0c */ /* 0x000fe4000bf06120 */
[----:B------:R-:W-:-:S04]  /*9b10*/  ISETP.GT.U32.AND P1, PT, R8, 0x3, !P1 ;  /* 0x000000030800780c */ /* 0x000fc80004f24070 */
[----:B0-----:R-:W-:-:S04]  /*9b20*/  SEL R4, RZ, 0x1, !P1 ;  /* 0x00000001ff047807 */ /* 0x001fc80004800000 */
[--C-:B------:R-:W-:Y:S02]  /*9b30*/  LOP3.LUT R10, R4, R10, R3.reuse, 0x96, !PT ;  /* 0x0000000a040a7212 */ /* 0x100fe400078e9603 */
[----:B------:R-:W-:Y:S02]  /*9b40*/  PRMT R4, RZ, 0x7610, R4 ;  /* 0x00007610ff047816 */ /* 0x000fe40000000004 */
[----:B------:R-:W-:Y:S01]  /*9b50*/  PRMT R3, RZ, 0x7610, R3 ;  /* 0x00007610ff037816 */ /* 0x000fe20000000003 */
[----:B------:R-:W-:Y:S06]  /*9b60*/  @P0 BRA `(.L_x_306) ;  /* 0x00000004004c0947 */ /* 0x000fec0003800000 */
[----:B------:R-:W0:Y:S01]  /*9b70*/  S2R R14, SR_CTAID.X ;  /* 0x00000000000e7919 */ /* 0x000e220000002500 */
[----:B------:R-:W-:Y:S01]  /*9b80*/  ULDC.64 UR8, c[0x0][0x628] ;  /* 0x00018a0000087ab9 */ /* 0x000fe20000000a00 */
[----:B------:R-:W1:Y:S01]  /*9b90*/  LDC R15, c[0x0][0x144] ;  /* 0x00005100ff0f7b82 */ /* 0x000e620000000800 */
[----:B------:R-:W-:Y:S01]  /*9ba0*/  ISETP.NE.U32.AND P0, PT, RZ, UR8, PT ;  /* 0x00000008ff007c0c */ /* 0x000fe2000bf05070 */
[----:B------:R-:W2:Y:S01]  /*9bb0*/  S2R R12, SR_CTAID.Y ;  /* 0x00000000000c7919 */ /* 0x000ea20000002600 */
[----:B------:R-:W-:Y:S01]  /*9bc0*/  ULDC UR10, c[0x0][0x150] ;  /* 0x00005400000a7ab9 */ /* 0x000fe20000000800 */
[----:B------:R-:W-:Y:S01]  /*9bd0*/  ULDC UR11, c[0x0][0x630] ;  /* 0x00018c00000b7ab9 */ /* 0x000fe20000000800 */
[----:B------:R-:W-:Y:S01]  /*9be0*/  ISETP.NE.AND.EX P0, PT, RZ, UR9, PT, P0 ;  /* 0x00000009ff007c0c */ /* 0x000fe2000bf05300 */
[----:B------:R-:W-:Y:S01]  /*9bf0*/  IMAD.MOV.U32 R4, RZ, RZ, R16 ;  /* 0x000000ffff047224 */ /* 0x000fe200078e0010 */
[----:B0-----:R-:W-:-:S05]  /*9c00*/  I2FP.F32.U32 R5, R14 ;  /* 0x0000000e00057245 */ /* 0x001fca0000201000 */
[----:B------:R-:W-:Y:S01]  /*9c10*/  FMUL R20, R5, UR10 ;  /* 0x0000000a05147c20 */ /* 0x000fe20008400000 */
[----:B------:R-:W-:-:S05]  /*9c20*/  IMAD.MOV.U32 R5, RZ, RZ, R17 ;  /* 0x000000ffff057224 */ /* 0x000fca00078e0011 */
[----:B--2---:R-:W-:Y:S05]  /*9c30*/  @!P0 BRA `(.L_x_307) ;  /* 0x0000000000288947 */ /* 0x004fea0003800000 */
[----:B------:R-:W-:Y:S02]  /*9c40*/  ULDC UR10, c[0x0][0x634] ;  /* 0x00018d00000a7ab9 */ /* 0x000fe40000000800 */
[----:B------:R-:W-:-:S05]  /*9c50*/  IADD3 R5, P0, R16, UR10, RZ ;  /* 0x0000000a10057c10 */ /* 0x000fca000ff1e0ff */
[----:B------:R-:W-:-:S04]  /*9c60*/  IMAD.X R13, RZ, RZ, R17, P0 ;  /* 0x000000ffff0d7224 */ /* 0x000fc800000e0611 */
[----:B------:R-:W-:-:S04]  /*9c70*/  IMAD.WIDE.U32 R6, R13, UR8, RZ ;  /* 0x000000080d067c25 */ /* 0x000fc8000f8e00ff */
[----:B------:R-:W-:-:S04]  /*9c80*/  IMAD.WIDE.U32 R6, P0, R5, UR9, R6 ;  /* 0x0000000905067c25 */ /* 0x000fc8000f800006 */
[----:B------:R-:W-:-:S04]  /*9c90*/  IMAD.WIDE.U32 R4, R5, UR8, RZ ;  /* 0x0000000805047c25 */ /* 0x000fc8000f8e00ff */
[----:B------:R-:W-:Y:S01]  /*9ca0*/  IMAD.MOV.U32 R4, RZ, RZ, R7 ;  /* 0x000000ffff047224 */ /* 0x000fe200078e0007 */
[----:B------:R-:W-:Y:S01]  /*9cb0*/  IADD3 RZ, P1, R5, R6, RZ ;  /* 0x0000000605ff7210 */ /* 0x000fe20007f3e0ff */
[----:B------:R-:W-:-:S04]  /*9cc0*/  IMAD.X R5, RZ, RZ, RZ, P0 ;  /* 0x000000ffff057224 */ /* 0x000fc800000e06ff */
[----:B------:R-:W-:-:S08]  /*9cd0*/  IMAD.WIDE.U32.X R4, R13, UR9, R4, P1 ;  /* 0x000000090d047c25 */ /* 0x000fd000088e0404 */
.L_x_307:
[--C-:B------:R-:W-:Y:S01]  /*9ce0*/  SHF.R.U64 R13, R4, UR11, R5.reuse ;  /* 0x0000000b040d7c19 */ /* 0x100fe20008001205 */
[----:B------:R-:W0:Y:S01]  /*9cf0*/  F2I.U32.TRUNC.NTZ R20, R20 ;  /* 0x0000001400147305 */ /* 0x000e22000020f000 */
[----:B------:R-:W-:Y:S01]  /*9d00*/  SHF.R.U32.HI R4, RZ, UR11, R5 ;  /* 0x0000000bff047c19 */ /* 0x000fe20008011605 */
[----:B------:R-:W-:Y:S01]  /*9d10*/  ULDC.64 UR8, c[0x0][0x620] ;  /* 0x0001880000087ab9 */ /* 0x000fe20000000a00 */
[----:B------:R-:W-:Y:S01]  /*9d20*/  IADD3 R7, P0, RZ, -R13, RZ ;  /* 0x8000000dff077210 */ /* 0x000fe20007f1e0ff */
[----:B------:R-:W-:Y:S01]  /*9d30*/  ULDC.64 UR10, c[0x0][0x640] ;  /* 0x00019000000a7ab9 */ /* 0x000fe20000000a00 */
[----:B------:R-:W2:Y:S03]  /*9d40*/  LDC R21, c[0x0][0x148] ;  /* 0x00005200ff157b82 */ /* 0x000ea60000000800 */
[----:B------:R-:W-:Y:S01]  /*9d50*/  IMAD.X R4, RZ, RZ, ~R4, P0 ;  /* 0x000000ffff047224 */ /* 0x000fe200000e0e04 */
[----:B------:R-:W-:-:S03]  /*9d60*/  ISETP.NE.U32.AND P0, PT, RZ, UR10, PT ;  /* 0x0000000aff007c0c */ /* 0x000fc6000bf05070 */
[----:B------:R-:W-:Y:S01]  /*9d70*/  IMAD R6, R4, UR8, RZ ;  /* 0x0000000804067c24 */ /* 0x000fe2000f8e02ff */
[----:B------:R-:W-:Y:S01]  /*9d80*/  ISETP.NE.AND.EX P0, PT, RZ, UR11, PT, P0 ;  /* 0x0000000bff007c0c */ /* 0x000fe2000bf05300 */
[----:B------:R-:W-:Y:S01]  /*9d90*/  IMAD.WIDE.U32 R4, R7, UR8, R16 ;  /* 0x0000000807047c25 */ /* 0x000fe2000f8e0010 */
[----:B------:R-:W-:-:S03]  /*9da0*/  ULDC UR8, c[0x0][0x618] ;  /* 0x0001860000087ab9 */ /* 0x000fc60000000800 */
[----:B------:R-:W-:Y:S01]  /*9db0*/  IMAD R7, R7, UR9, R6 ;  /* 0x0000000907077c24 */ /* 0x000fe2000f8e0206 */
[----:B------:R-:W-:Y:S01]  /*9dc0*/  ULDC UR9, c[0x0][0x154] ;  /* 0x0000550000097ab9 */ /* 0x000fe20000000800 */
[----:B0-----:R-:W-:Y:S02]  /*9dd0*/  IMAD.MOV R6, RZ, RZ, -R20 ;  /* 0x000000ffff067224 */ /* 0x001fe400078e0a14 */
[----:B------:R-:W-:Y:S02]  /*9de0*/  IMAD.IADD R5, R5, 0x1, R7 ;  /* 0x0000000105057824 */ /* 0x000fe400078e0207 */
[----:B-1----:R-:W-:Y:S01]  /*9df0*/  IMAD R14, R15, R6, R14 ;  /* 0x000000060f0e7224 */ /* 0x002fe200078e020e */
[----:B------:R-:W-:Y:S02]  /*9e00*/  I2FP.F32.U32 R6, R12 ;  /* 0x0000000c00067245 */ /* 0x000fe40000201000 */
[--C-:B------:R-:W-:Y:S02]  /*9e10*/  SHF.R.U64 R15, R4, UR8, R5.reuse ;  /* 0x00000008040f7c19 */ /* 0x100fe40008001205 */
[----:B------:R-:W-:Y:S01]  /*9e20*/  SHF.R.U32.HI R4, RZ, UR8, R5 ;  /* 0x00000008ff047c19 */ /* 0x000fe20008011605 */
[----:B------:R-:W-:Y:S01]  /*9e30*/  FMUL R6, R6, UR9 ;  /* 0x0000000906067c20 */ /* 0x000fe20008400000 */
[----:B------:R-:W-:-:S02]  /*9e40*/  ULDC UR8, c[0x0][0x608] ;  /* 0x0001820000087ab9 */ /* 0x000fc40000000800 */
[--C-:B------:R-:W-:Y:S01]  /*9e50*/  SHF.R.U64 R22, R15, UR8, R4.reuse ;  /* 0x000000080f167c19 */ /* 0x100fe20008001204 */
[----:B------:R0:W1:Y:S01]  /*9e60*/  F2I.U32.TRUNC.NTZ R24, R6 ;  /* 0x0000000600187305 */ /* 0x000062000020f000 */
[----:B------:R-:W-:Y:S01]  /*9e70*/  SHF.R.U32.HI R5, RZ, UR8, R4 ;  /* 0x00000008ff057c19 */ /* 0x000fe20008011604 */
[----:B------:R-:W-:-:S03]  /*9e80*/  ULDC UR8, c[0x0][0x658] ;  /* 0x0001960000087ab9 */ /* 0x000fc60000000800 */
[--C-:B------:R-:W-:Y:S02]  /*9e90*/  SHF.R.U64 R20, R22, UR8, R5.reuse ;  /* 0x0000000816147c19 */ /* 0x100fe40008001205 */
[----:B------:R-:W-:-:S03]  /*9ea0*/  SHF.R.U32.HI R23, RZ, UR8, R5 ;  /* 0x00000008ff177c19 */ /* 0x000fc60008011605 */
[----:B------:R-:W-:Y:S02]  /*9eb0*/  IMAD.MOV.U32 R4, RZ, RZ, R20 ;  /* 0x000000ffff047224 */ /* 0x000fe400078e0014 */
[----:B------:R-:W-:Y:S01]  /*9ec0*/  IMAD.MOV.U32 R5, RZ, RZ, R23 ;  /* 0x000000ffff057224 */ /* 0x000fe200078e0017 */
[----:B0-----:R-:W-:Y:S06]  /*9ed0*/  @!P0 BRA `(.L_x_308) ;  /* 0x0000000000288947 */ /* 0x001fec0003800000 */
        /* <DEDUP_REMOVED lines=10> */
.L_x_308:
[----:B------:R-:W-:Y:S01]  /*9f80*/  ISETP.NE.AND P0, PT, R2, 0x1, PT ;  /* 0x000000010200780c */ /* 0x000fe20003f05270 */
[----:B------:R-:W-:Y:S01]  /*9f90*/  ULDC UR8, c[0x0][0x648] ;  /* 0x0001920000087ab9 */ /* 0x000fe20000000800 */
[----:B------:R-:W-:Y:S01]  /*9fa0*/  LOP3.LUT R22, R22, UR7, RZ, 0xc0, !PT ;  /* 0x0000000716167c12 */ /* 0x000fe2000f8ec0ff */
[----:B-1----:R-:W-:Y:S01]  /*9fb0*/  IMAD.MOV R24, RZ, RZ, -R24 ;  /* 0x000000ffff187224 */ /* 0x002fe200078e0a18 */
[----:B------:R-:W-:Y:S01]  /*9fc0*/  SHF.R.U64 R5, R4, UR8, R5 ;  /* 0x0000000804057c19 */ /* 0x000fe20008001205 */
[----:B------:R-:W-:Y:S01]  /*9fd0*/  ULDC UR8, c[0x0][0x638] ;  /* 0x00018e0000087ab9 */ /* 0x000fe20000000800 */
[----:B------:R-:W-:Y:S01]  /*9fe0*/  LOP3.LUT R15, R15, UR4, RZ, 0xc0, !PT ;  /* 0x000000040f0f7c12 */ /* 0x000fe2000f8ec0ff */
[----:B------:R-:W-:Y:S01]  /*9ff0*/  ULDC UR9, c[0x0][0x610] ;  /* 0x0001840000097ab9 */ /* 0x000fe20000000800 */
[----:B------:R-:W-:Y:S02]  /*a000*/  IMAD.MOV.U32 R4, RZ, RZ, 0x1 ;  /* 0x00000001ff047424 */ /* 0x000fe400078e00ff */
[----:B------:R-:W-:-:S02]  /*a010*/  IMAD.MOV R7, RZ, RZ, -R5 ;  /* 0x000000ffff077224 */ /* 0x000fc400078e0a05 */
[----:B------:R-:W-:Y:S02]  /*a020*/  IMAD R5, R5, UR5, R22 ;  /* 0x0000000505057c24 */ /* 0x000fe4000f8e0216 */
[----:B--2---:R-:W-:Y:S02]  /*a030*/  @P0 IMAD R14, R21, R24, R12 ;  /* 0x00000018150e0224 */ /* 0x004fe400078e020c */
[----:B------:R-:W-:Y:S01]  /*a040*/  IMAD R20, R7, UR8, R20 ;  /* 0x0000000807147c24 */ /* 0x000fe2000f8e0214 */
[----:B------:R-:W-:Y:S01]  /*a050*/  ULDC UR8, c[0x0][0x600] ;  /* 0x0001800000087ab9 */ /* 0x000fe20000000800 */
[----:B------:R-:W-:Y:S02]  /*a060*/  IMAD R14, R5, UR9, R14 ;  /* 0x00000009050e7c24 */ /* 0x000fe4000f8e020e */
[----:B------:R-:W-:-:S05]  /*a070*/  IMAD R5, R20, UR8, R15 ;  /* 0x0000000814057c24 */ /* 0x000fca000f8e020f */
[----:B------:R-:W-:Y:S02]  /*a080*/  SEL R20, R5, R14, !P0 ;  /* 0x0000000e05147207 */ /* 0x000fe40004000000 */
[----:B------:R-:W-:-:S07]  /*a090*/  SEL R12, R14, R5, !P0 ;  /* 0x000000050e0c7207 */ /* 0x000fce0004000000 */
.L_x_306:
[----:B------:R-:W-:Y:S05]  /*a0a0*/  BSYNC B1 ;  /* 0x0000000000017941 */ /* 0x000fea0003800000 */
.L_x_305:
[----:B------:R-:W-:-:S13]  /*a0b0*/  LOP3.LUT P0, RZ, R4, 0xff, RZ, 0xc0, !PT ;  /* 0x000000ff04ff7812 */ /* 0x000fda000780c0ff */
[----:B------:R-:W-:Y:S05]  /*a0c0*/  @P0 BRA `(.L_x_309) ;  /* 0xfffffff400400947 */ /* 0x000fea000383ffff */
[----:B------:R-:W-:Y:S05]  /*a0d0*/  BSYNC B0 ;  /* 0x0000000000007941 */ /* 0x000fea0003800000 */
.L_x_298:
[----:B------:R-:W-:-:S03]  /*a0e0*/  UMOV UR8, 0xffffffff ;  /* 0xffffffff00087882 */ /* 0x000fc60000000000 */
[----:B------:R-:W-:Y:S05]  /*a0f0*/  BRA.DIV UR8, `(.L_x_310) ;  /* 0x0000000608147947 */ /* 0x000fea000b800000 */
[----:B------:R-:W-:-:S13]  /*a100*/  ELECT P6, URZ, PT ;  /* 0x00000000003f782f */ /* 0x000fda00038c0000 */
.L_x_324:
[----:B------:R-:W-:Y:S04]  /*a110*/  BSSY B0, `(.L_x_311) ;  /* 0x000002b000007945 */ /* 0x000fe80003800000 */
[----:B------:R-:W-:Y:S05]  /*a120*/  @!P6 BRA `(.L_x_312) ;  /* 0x0000000000a4e947 */ /* 0x000fea0003800000 */
[----:B------:R-:W-:-:S04]  /*a130*/  LOP3.LUT R19, R19, 0x2, RZ, 0xfc, !PT ;  /* 0x0000000213137812 */ /* 0x000fc800078efcff */
[----:B------:R-:W-:-:S13]  /*a140*/  ISETP.NE.AND P0, PT, R19, 0x3, PT ;  /* 0x000000031300780c */ /* 0x000fda0003f05270 */
[----:B------:R-:W-:Y:S05]  /*a150*/  @!P0 BRA `(.L_x_313) ;  /* 0x0000000000048947 */ /* 0x000fea0003800000 */
[----:B------:R-:W-:Y:S01]  /*a160*/  BPT.TRAP 0x1 ;  /* 0x000000040000795c */ /* 0x000fe20000300000 */
.L_x_313:
[----:B------:R-:W0:Y:S01]  /*a170*/  S2R R3, SR_CgaCtaId ;  /* 0x0000000000037919 */ /* 0x000e220000008800 */
[----:B------:R-:W-:Y:S02]  /*a180*/  MOV R0, 0x400 ;  /* 0x0000040000007802 */ /* 0x000fe40000000f00 */
[----:B------:R-:W-:Y:S02]  /*a190*/  SHF.L.U32 R2, R10, 0x1f, RZ ;  /* 0x0000001f0a027819 */ /* 0x000fe400000006ff */
[----:B0-----:R-:W-:-:S05]  /*a1a0*/  LEA R0, R3, R0, 0x18 ;  /* 0x0000000003007211 */ /* 0x001fca00078ec0ff */
[----:B------:R-:W-:-:S04]  /*a1b0*/  VIADD R0, R0, 0x20 ;  /* 0x0000002000007836 */ /* 0x000fc80000000000 */
[C---:B------:R-:W-:Y:S02]  /*a1c0*/  IMAD R5, R9.reuse, 0x8, R0 ;  /* 0x0000000809057824 */ /* 0x040fe400078e0200 */
[----:B------:R-:W-:Y:S02]  /*a1d0*/  VIADD R9, R9, 0x1 ;  /* 0x0000000109097836 */ /* 0x000fe40000000000 */
[----:B------:R-:W0:Y:S03]  /*a1e0*/  SYNCS.PHASECHK.TRANS64.TRYWAIT P0, [R5+URZ], R2 ;  /* 0x00000002050075a7 */ /* 0x000e26000800017f */
[----:B------:R-:W-:-:S04]  /*a1f0*/  ISETP.NE.AND P1, PT, R9, 0x4, PT ;  /* 0x000000040900780c */ /* 0x000fc80003f25270 */
[----:B------:R-:W-:Y:S02]  /*a200*/  SEL R3, RZ, 0x1, P1 ;  /* 0x00000001ff037807 */ /* 0x000fe40000800000 */
[----:B------:R-:W-:Y:S02]  /*a210*/  SEL R9, R9, RZ, P1 ;  /* 0x000000ff09097207 */ /* 0x000fe40000800000 */
[----:B------:R-:W-:-:S03]  /*a220*/  LOP3.LUT R10, R10, R3, RZ, 0x3c, !PT ;  /* 0x000000030a0a7212 */ /* 0x000fc600078e3cff */
[----:B------:R-:W-:Y:S01]  /*a230*/  IMAD R7, R9, 0x8, R0 ;  /* 0x0000000809077824 */ /* 0x000fe200078e0200 */
[----:B------:R-:W-:Y:S01]  /*a240*/  SHF.L.U32 R4, R10, 0x1f, RZ ;  /* 0x0000001f0a047819 */ /* 0x000fe200000006ff */
[----:B0-----:R-:W-:Y:S06]  /*a250*/  @!P0 BRA `(.L_x_314) ;  /* 0x0000000000dc8947 */ /* 0x001fec0003800000 */
.L_x_325:
[----:B------:R-:W1:Y:S01]  /*a260*/  SYNCS.PHASECHK.TRANS64.TRYWAIT P0, [R7+URZ], R4 ;  /* 0x00000004070075a7 */ /* 0x000e62000800017f */
[----:B0-----:R-:W-:-:S05]  /*a270*/  VIADD R2, R9, 0x1 ;  /* 0x0000000109027836 */ /* 0x001fca0000000000 */
[----:B------:R-:W-:-:S04]  /*a280*/  ISETP.NE.AND P1, PT, R2, 0x4, PT ;  /* 0x000000040200780c */ /* 0x000fc80003f25270 */
[----:B------:R-:W-:Y:S02]  /*a290*/  SEL R3, RZ, 0x1, P1 ;  /* 0x00000001ff037807 */ /* 0x000fe40000800000 */
[----:B------:R-:W-:Y:S02]  /*a2a0*/  SEL R9, R2, RZ, P1 ;  /* 0x000000ff02097207 */ /* 0x000fe40000800000 */
[----:B------:R-:W-:-:S03]  /*a2b0*/  LOP3.LUT R11, R10, R3, RZ, 0x3c, !PT ;  /* 0x000000030a0b7212 */ /* 0x000fc600078e3cff */
[----:B------:R-:W-:Y:S01]  /*a2c0*/  IMAD R6, R9, 0x8, R0 ;  /* 0x0000000809067824 */ /* 0x000fe200078e0200 */
[----:B------:R-:W-:Y:S01]  /*a2d0*/  SHF.L.U32 R5, R11, 0x1f, RZ ;  /* 0x0000001f0b057819 */ /* 0x000fe200000006ff */
[----:B-1----:R-:W-:Y:S06]  /*a2e0*/  @!P0 BRA `(.L_x_315) ;  /* 0x0000000000cc8947 */ /* 0x002fec0003800000 */
.L_x_326:
[----:B------:R-:W1:Y:S01]  /*a2f0*/  SYNCS.PHASECHK.TRANS64.TRYWAIT P0, [R6+URZ], R5 ;  /* 0x00000005060075a7 */ /* 0x000e62000800017f */
[----:B------:R-:W-:-:S05]  /*a300*/  VIADD R2, R9, 0x1 ;  /* 0x0000000109027836 */ /* 0x000fca0000000000 */
[----:B------:R-:W-:-:S04]  /*a310*/  ISETP.NE.AND P1, PT, R2, 0x4, PT ;  /* 0x000000040200780c */ /* 0x000fc80003f25270 */
[----:B0-----:R-:W-:Y:S02]  /*a320*/  SEL R4, RZ, 0x1, P1 ;  /* 0x00000001ff047807 */ /* 0x001fe40000800000 */
[----:B------:R-:W-:Y:S02]  /*a330*/  SEL R3, R2, RZ, P1 ;  /* 0x000000ff02037207 */ /* 0x000fe40000800000 */
[----:B------:R-:W-:Y:S01]  /*a340*/  LOP3.LUT R4, R11, R4, RZ, 0x3c, !PT ;  /* 0x000000040b047212 */ /* 0x000fe200078e3cff */
[----:B-1----:R-:W-:Y:S06]  /*a350*/  @!P0 BRA `(.L_x_316) ;  /* 0x0000000000c48947 */ /* 0x002fec0003800000 */
.L_x_327:
[----:B------:R-:W-:Y:S01]  /*a360*/  IMAD R3, R3, 0x8, R0 ;  /* 0x0000000803037824 */ /* 0x000fe200078e0200 */
[----:B------:R-:W-:-:S07]  /*a370*/  SHF.L.U32 R0, R4, 0x1f, RZ ;  /* 0x0000001f04007819 */ /* 0x000fce00000006ff */
.L_x_317:
[----:B-1----:R1:W2:Y:S02]  /*a380*/  SYNCS.PHASECHK.TRANS64.TRYWAIT P0, [R3+URZ], R0 ;  /* 0x00000000030075a7 */ /* 0x0022a4000800017f */
[----:B--2---:R-:W-:Y:S05]  /*a390*/  @!P0 NANOSLEEP.SYNCS 0x989680 ;  /* 0x009896800000895d */ /* 0x004fea0003900000 */
[----:B------:R-:W2:Y:S02]  /*a3a0*/  @!P0 SYNCS.PHASECHK.TRANS64 P0, [R3+URZ], R0 ;  /* 0x00000000030085a7 */ /* 0x000ea4000800007f */
[----:B--2---:R-:W-:Y:S05]  /*a3b0*/  @!P0 BRA `(.L_x_317) ;  /* 0xfffffffc00f08947 */ /* 0x004fea000383ffff */
.L_x_312:
[----:B------:R-:W-:Y:S05]  /*a3c0*/  BSYNC B0 ;  /* 0x0000000000007941 */ /* 0x000fea0003800000 */
.L_x_311:
[----:B------:R-:W-:Y:S05]  /*a3d0*/  EXIT ;  /* 0x000000000000794d */ /* 0x000fea0003800000 */
.L_x_21:
[----:B----4-:R4:W0:Y:S02]  /*a3e0*/  SYNCS.PHASECHK.TRANS64.TRYWAIT P1, [R3+URZ], R0 ;  /* 0x00000000030075a7 */ /* 0x010824000802017f */
[----:B0-----:R-:W-:Y:S05]  /*a3f0*/  @!P1 NANOSLEEP.SYNCS 0x989680 ;  /* 0x009896800000995d */ /* 0x001fea0003900000 */
[----:B------:R-:W0:Y:S02]  /*a400*/  @!P1 SYNCS.PHASECHK.TRANS64 P1, [R3+URZ], R0 ;  /* 0x00000000030095a7 */ /* 0x000e24000802007f */
[----:B0-----:R-:W-:Y:S05]  /*a410*/  @!P1 BRA `(.L_x_21) ;  /* 0xfffffffc00f09947 */ /* 0x001fea000383ffff */
[----:B------:R-:W-:Y:S05]  /*a420*/  BRA `(.L_x_20) ;  /* 0xffffff7000407947 */ /* 0x000fea000383ffff */
.L_x_26:
[----:B-1----:R1:W3:Y:S02]  /*a430*/  SYNCS.PHASECHK.TRANS64.TRYWAIT P1, [R5+URZ], R4 ;  /* 0x00000004050075a7 */ /* 0x0022e4000802017f */
[----:B---3--:R-:W-:Y:S05]  /*a440*/  @!P1 NANOSLEEP.SYNCS 0x989680 ;  /* 0x009896800000995d */ /* 0x008fea0003900000 */
[----:B------:R-:W3:Y:S02]  /*a450*/  @!P1 SYNCS.PHASECHK.TRANS64 P1, [R5+URZ], R4 ;  /* 0x00000004050095a7 */ /* 0x000ee4000802007f */
[----:B---3--:R-:W-:Y:S05]  /*a460*/  @!P1 BRA `(.L_x_26) ;  /* 0xfffffffc00f09947 */ /* 0x008fea000383ffff */
[----:B------:R-:W-:Y:S05]  /*a470*/  BRA `(.L_x_25) ;  /* 0xffffff74007c7947 */ /* 0x000fea000383ffff */
.L_x_299:
[----:B------:R-:W-:Y:S01]  /*a480*/  BSSY B1, `(.L_x_318) ;  /* 0x0000006000017945 */ /* 0x000fe20003800000 */
[----:B------:R-:W-:-:S07]  /*a490*/  IMAD.MOV.U32 R15, RZ, RZ, -0x1 ;  /* 0xffffffffff0f7424 */ /* 0x000fce00078e00ff */
[----:B------:R-:W-:Y:S05]  /*a4a0*/  WARPSYNC.COLLECTIVE R15, `(.L_x_319) ;  /* 0x000000000f0c7348 */ /* 0x000fea0003c00000 */
[----:B------:R-:W-:Y:S02]  /*a4b0*/  ELECT P6, UR62, PT ;  /* 0x00000000003e782f */ /* 0x000fe400038c0000 */
[----:B------:R-:W-:Y:S01]  /*a4c0*/  MOV R14, UR62 ;  /* 0x0000003e000e7c02 */ /* 0x000fe20008000f00 */
[----:B------:R-:W-:Y:S10]  /*a4d0*/  ENDCOLLECTIVE ;  /* 0x000000000000791b */ /* 0x000ff40003800000 */
.L_x_319:
[----:B------:R-:W-:Y:S05]  /*a4e0*/  BSYNC B1 ;  /* 0x0000000000017941 */ /* 0x000fea0003800000 */
.L_x_318:
[----:B------:R-:W-:Y:S05]  /*a4f0*/  BRA `(.L_x_320) ;  /* 0xfffffff000407947 */ /* 0x000fea000383ffff */
.L_x_302:
[----:B-1----:R1:W2:Y:S02]  /*a500*/  SYNCS.PHASECHK.TRANS64.TRYWAIT P0, [R22+URZ+0x20], R7 ;  /* 0x00002007160075a7 */ /* 0x0022a4000800017f */
[----:B--2---:R-:W-:Y:S05]  /*a510*/  @!P0 NANOSLEEP.SYNCS 0x989680 ;  /* 0x009896800000895d */ /* 0x004fea0003900000 */
[----:B------:R-:W2:Y:S02]  /*a520*/  @!P0 SYNCS.PHASECHK.TRANS64 P0, [R22+URZ+0x20], R7 ;  /* 0x00002007160085a7 */ /* 0x000ea4000800007f */
[----:B--2---:R-:W-:Y:S05]  /*a530*/  @!P0 BRA `(.L_x_302) ;  /* 0xfffffffc00f08947 */ /* 0x004fea000383ffff */
[----:B------:R-:W-:Y:S05]  /*a540*/  BRA `(.L_x_321) ;  /* 0xfffffff0007c7947 */ /* 0x000fea000383ffff */
.L_x_310:
[----:B------:R-:W-:Y:S01]  /*a550*/  BSSY B0, `(.L_x_322) ;  /* 0x0000006000007945 */ /* 0x000fe20003800000 */
[----:B------:R-:W-:-:S07]  /*a560*/  IMAD.MOV.U32 R15, RZ, RZ, -0x1 ;  /* 0xffffffffff0f7424 */ /* 0x000fce00078e00ff */
[----:B------:R-:W-:Y:S05]  /*a570*/  WARPSYNC.COLLECTIVE R15, `(.L_x_323) ;  /* 0x000000000f0c7348 */ /* 0x000fea0003c00000 */
[----:B------:R-:W-:Y:S02]  /*a580*/  ELECT P6, UR62, PT ;  /* 0x00000000003e782f */ /* 0x000fe400038c0000 */
[----:B------:R-:W-:Y:S01]  /*a590*/  MOV R14, UR62 ;  /* 0x0000003e000e7c02 */ /* 0x000fe20008000f00 */
[----:B------:R-:W-:Y:S10]  /*a5a0*/  ENDCOLLECTIVE ;  /* 0x000000000000791b */ /* 0x000ff40003800000 */
.L_x_323:
[----:B------:R-:W-:Y:S05]  /*a5b0*/  BSYNC B0 ;  /* 0x0000000000007941 */ /* 0x000fea0003800000 */
.L_x_322:
[----:B------:R-:W-:Y:S05]  /*a5c0*/  BRA `(.L_x_324) ;  /* 0xfffffff800d07947 */ /* 0x000fea000383ffff */
.L_x_314:
[----:B0-----:R0:W1:Y:S02]  /*a5d0*/  SYNCS.PHASECHK.TRANS64.TRYWAIT P0, [R5+URZ], R2 ;  /* 0x00000002050075a7 */ /* 0x001064000800017f */
[----:B-1----:R-:W-:Y:S05]  /*a5e0*/  @!P0 NANOSLEEP.SYNCS 0x989680 ;  /* 0x009896800000895d */ /* 0x002fea0003900000 */
[----:B------:R-:W1:Y:S02]  /*a5f0*/  @!P0 SYNCS.PHASECHK.TRANS64 P0, [R5+URZ], R2 ;  /* 0x00000002050085a7 */ /* 0x000e64000800007f */
[----:B-1----:R-:W-:Y:S05]  /*a600*/  @!P0 BRA `(.L_x_314) ;  /* 0xfffffffc00f08947 */ /* 0x002fea000383ffff */
[----:B------:R-:W-:Y:S05]  /*a610*/  BRA `(.L_x_325) ;  /* 0xfffffffc00107947 */ /* 0x000fea000383ffff */
.L_x_315:
[----:B0-----:R0:W1:Y:S02]  /*a620*/  SYNCS.PHASECHK.TRANS64.TRYWAIT P0, [R7+URZ], R4 ;  /* 0x00000004070075a7 */ /* 0x001064000800017f */
[----:B-1----:R-:W-:Y:S05]  /*a630*/  @!P0 NANOSLEEP.SYNCS 0x989680 ;  /* 0x009896800000895d */ /* 0x002fea0003900000 */
[----:B------:R-:W1:Y:S02]  /*a640*/  @!P0 SYNCS.PHASECHK.TRANS64 P0, [R7+URZ], R4 ;  /* 0x00000004070085a7 */ /* 0x000e64000800007f */
[----:B-1----:R-:W-:Y:S05]  /*a650*/  @!P0 BRA `(.L_x_315) ;  /* 0xfffffffc00f08947 */ /* 0x002fea000383ffff */
[----:B------:R-:W-:Y:S05]  /*a660*/  BRA `(.L_x_326) ;  /* 0xfffffffc00207947 */ /* 0x000fea000383ffff */
.L_x_316:
[----:B0-----:R0:W1:Y:S02]  /*a670*/  SYNCS.PHASECHK.TRANS64.TRYWAIT P0, [R6+URZ], R5 ;  /* 0x00000005060075a7 */ /* 0x001064000800017f */
[----:B-1----:R-:W-:Y:S05]  /*a680*/  @!P0 NANOSLEEP.SYNCS 0x989680 ;  /* 0x009896800000895d */ /* 0x002fea0003900000 */
[----:B------:R-:W1:Y:S02]  /*a690*/  @!P0 SYNCS.PHASECHK.TRANS64 P0, [R6+URZ], R5 ;  /* 0x00000005060085a7 */ /* 0x000e64000800007f */
[----:B-1----:R-:W-:Y:S05]  /*a6a0*/  @!P0 BRA `(.L_x_316) ;  /* 0xfffffffc00f08947 */ /* 0x002fea000383ffff */
[----:B------:R-:W-:Y:S05]  /*a6b0*/  BRA `(.L_x_327) ;  /* 0xfffffffc00287947 */ /* 0x000fea000383ffff */
.L_x_328:
[----:B------:R-:W-:-:S00]  /*a6c0*/  BRA `(.L_x_328) ;  /* 0xfffffffc00fc7947 */ /* 0x000fc0000383ffff */
[----:B------:R-:W-:-:S00]  /*a6d0*/  NOP ;  /* 0x0000000000007918 */ /* 0x000fc00000000000 */
        /* <DEDUP_REMOVED lines=10> */
.L_x_329:


//--------------------- .nv.global.init           --------------------------
	.section	.nv.global.init,"aw",@progbits
.nv.global.init:
	.type		$str$22,@object
	.size		$str$22,($str$23 - $str$22)
$str$22:
        /*0000*/ 	.byte	0x6b, 0x5f, 0x74, 0x69, 0x6c, 0x65, 0x5f, 0x63, 0x6f, 0x75, 0x6e, 0x74, 0x20, 0x3e, 0x3d, 0x20
        /*0010*/ 	.byte	0x31, 0x00
	.type		$str$23,@object
	.size		$str$23,(__unnamed_1 - $str$23)
$str$23:
        /*0012*/ 	.byte	0x2f, 0x74, 0x6d, 0x70, 0x2f, 0x63, 0x75, 0x74, 0x6c, 0x61, 0x73, 0x73, 0x5f, 0x73, 0x77, 0x65
        /*0022*/ 	.byte	0x65, 0x70, 0x5f, 0x73, 0x72, 0x63, 0x2f, 0x69, 0x6e, 0x63, 0x6c, 0x75, 0x64, 0x65, 0x2f, 0x63
        /*0032*/ 	.byte	0x75, 0x74, 0x6c, 0x61, 0x73, 0x73, 0x2f, 0x67, 0x65, 0x6d, 0x6d, 0x2f, 0x63, 0x6f, 0x6c, 0x6c
        /*0042*/ 	.byte	0x65, 0x63, 0x74, 0x69, 0x76, 0x65, 0x2f, 0x73, 0x6d, 0x39, 0x30, 0x5f, 0x6d, 0x6d, 0x61, 0x5f
        /*0052*/ 	.byte	0x74, 0x6d, 0x61, 0x5f, 0x67, 0x6d, 0x6d, 0x61, 0x5f, 0x73, 0x73, 0x5f, 0x77, 0x61, 0x72, 0x70
        /*0062*/ 	.byte	0x73, 0x70, 0x65, 0x63, 0x69, 0x61, 0x6c, 0x69, 0x7a, 0x65, 0x64, 0x2e, 0x68, 0x70, 0x70, 0x00
	.type		__unnamed_1,@object
	.size		__unnamed_1,(.L_0 - __unnamed_1)
__unnamed_1:
        /*0072*/ 	.byte	0x76, 0x6f, 0x69, 0x64, 0x20, 0x63, 0x75, 0x74, 0x6c, 0x61, 0x73, 0x73, 0x3a, 0x3a, 0x67, 0x65
        /* <DEDUP_REMOVED lines=173> */
        /*0b52*/ 	.byte	0x69, 0x64, 0x65, 0x6e, 0x74, 0x69, 0x74, 0x79, 0x5d, 0x00
.L_0:


//--------------------- .nv.shared._ZN7cutlass13device_kernelINS_4gemm6kernel13GemmUniversalIN4cute5tupleIJiiiiEEENS1_10collective13CollectiveMmaINS1_34MainloopSm90TmaGmmaWarpSpecializedILi4ENS5_IJNS4_1CILi2EEESB_NSA_ILi1EEEEEENS1_35KernelTmaWarpSpecializedCooperativeEEENS5_IJNSA_ILi256EEENSA_ILi128EEESH_EEEaNS5_IJlSC_lEEEaSJ_NS4_8TiledMMAINS4_8MMA_AtomIJNS4_4SM904GMMA27MMA_64x128x32_S32S8S8_SS_TNEEEENS4_6LayoutINS5_IJSB_SC_SC_EEENS5_IJSC_NSA_ILi0EEESS_EEEEENS5_IJNS4_10UnderscoreESV_SV_EEEEENS4_23SM90_TMA_LOAD_MULTICASTENS4_14ComposedLayoutINS4_7SwizzleILi3ELi4ELi3EEENS4_18smem_ptr_flag_bitsILi8EEENSQ_INS5_IJNSA_ILi8EEESH_EEENS5_IJSH_SC_EEEEEEEvNS4_8identityESY_S18_vS19_EENS_8epilogue10collective6detail29Sm90TmaWarpSpecializedAdapterINS1C_15DefaultEpilogueIaSJ_SJ_NS1B_6thread17LinearCombinationIaLi1EiiLNS1G_9ScaleType4KindE0ELNS_15FloatRoundStyleE2EaEENS1_15EpilogueDefaultEEEEEvvEEEEvNT_6ParamsE --------------------------
	.section	.nv.shared._ZN7cutlass13device_kernelINS_4gemm6kernel13GemmUniversalIN4cute5tupleIJiiiiEEENS1_10collective13CollectiveMmaINS1_34MainloopSm90TmaGmmaWarpSpecializedILi4ENS5_IJNS4_1CILi2EEESB_NSA_ILi1EEEEEENS1_35KernelTmaWarpSpecializedCooperativeEEENS5_IJNSA_ILi256EEENSA_ILi128EEESH_EEEaNS5_IJlSC_lEEEaSJ_NS4_8TiledMMAINS4_8MMA_AtomIJNS4_4SM904GMMA27MMA_64x128x32_S32S8S8_SS_TNEEEENS4_6LayoutINS5_IJSB_SC_SC_EEENS5_IJSC_NSA_ILi0EEESS_EEEEENS5_IJNS4_10UnderscoreESV_SV_EEEEENS4_23SM90_TMA_LOAD_MULTICASTENS4_14ComposedLayoutINS4_7SwizzleILi3ELi4ELi3EEENS4_18smem_ptr_flag_bitsILi8EEENSQ_INS5_IJNSA_ILi8EEESH_EEENS5_IJSH_SC_EEEEEEEvNS4_8identityESY_S18_vS19_EENS_8epilogue10collective6detail29Sm90TmaWarpSpecializedAdapterINS1C_15DefaultEpilogueIaSJ_SJ_NS1B_6thread17LinearCombinationIaLi1EiiLNS1G_9ScaleType4KindE0ELNS_15FloatRoundStyleE2EaEENS1_15EpilogueDefaultEEEEEvvEEEEvNT_6ParamsE,"aw",@nobits
	.sectionflags	@""
	.align	16
	.zero		1024


//--------------------- .nv.shared.reserved.0     --------------------------
	.section	.nv.shared.reserved.0,"aw",@nobits
	.weak		__nv_reservedSMEM_offset_0_alias
	.size		__nv_reservedSMEM_offset_0_alias, 0, 0
	.other		__nv_reservedSMEM_offset_0_alias,@"STO_CUDA_RESERVED_SHARED STV_DEFAULT"
__nv_reservedSMEM_offset_0_alias:
	.zero		0


//--------------------- .nv.global                --------------------------
	.section	.nv.global,"aw",@nobits
.nv.global:
	.type		_ZN39_INTERNAL_937bf0aa_4_k_cu_472007d0_63834cute1_E,@object
	.size		_ZN39_INTERNAL_937bf0aa_4_k_cu_472007d0_63834cute1_E,(_ZN39_INTERNAL_937bf0aa_4_k_cu_472007d0_63834cuda3std3__45__cpo6cbeginE - _ZN39_INTERNAL_937bf0aa_4_k_cu_472007d0_63834cute1_E)
_ZN39_INTERNAL_937bf0aa_4_k_cu_472007d0_63834cute1_E:
	.zero		1
	.type		_ZN39_INTERNAL_937bf0aa_4_k_cu_472007d0_63834cuda3std3__45__cpo6cbeginE,@object
	.size		_ZN39_INTERNAL_937bf0aa_4_k_cu_472007d0_63834cuda3std3__45__cpo6cbeginE,(_ZN39_INTERNAL_937bf0aa_4_k_cu_472007d0_63834cuda3std3__48in_placeE - _ZN39_INTERNAL_937bf0aa_4_k_cu_472007d0_63834cuda3std3__45__cpo6cbeginE)
_ZN39_INTERNAL_937bf0aa_4_k_cu_472007d0_63834cuda3std3__45__cpo6cbeginE:
	.zero		1
	.type		_ZN39_INTERNAL_937bf0aa_4_k_cu_472007d0_63834cuda3std3__48in_placeE,@object
	.size		_ZN39_INTERNAL_937bf0aa_4_k_cu_472007d0_63834cuda3std3__48in_placeE,(_ZN39_INTERNAL_937bf0aa_4_k_cu_472007d0_63834cuda3std6ranges3__45__cpo9iter_moveE - _ZN39_INTERNAL_937bf0aa_4_k_cu_472007d0_63834cuda3std3__48in_placeE)
_ZN39_INTERNAL_937bf0aa_4_k_cu_472007d0_63834cuda3std3__48in_placeE:
	.zero		1
	.type		_ZN39_INTERNAL_937bf0aa_4_k_cu_472007d0_63834cuda3std6ranges3__45__cpo9iter_moveE,@object
	.size		_ZN39_INTERNAL_937bf0aa_4_k_cu_472007d0_63834cuda3std6ranges3__45__cpo9iter_moveE,(_ZN39_INTERNAL_937bf0aa_4_k_cu_472007d0_63834cuda3std3__45__cpo5beginE - _ZN39_INTERNAL_937bf0aa_4_k_cu_472007d0_63834cuda3std6ranges3__45__cpo9iter_moveE)
_ZN39_INTERNAL_937bf0aa_4_k_cu_472007d0_63834cuda3std6ranges3__45__cpo9iter_moveE:
	.zero		1
	.type		_ZN39_INTERNAL_937bf0aa_4_k_cu_472007d0_63834cuda3std3__45__cpo5beginE,@object
	.size		_ZN39_INTERNAL_937bf0aa_4_k_cu_472007d0_63834cuda3std3__45__cpo5beginE,(_ZN39_INTERNAL_937bf0aa_4_k_cu_472007d0_63834cuda3std3__441_GLOBAL__N__937bf0aa_4_k_cu_472007d0_63836ignoreE - _ZN39_INTERNAL_937bf0aa_4_k_cu_472007d0_63834cuda3std3__45__cpo5beginE)
_ZN39_INTERNAL_937bf0aa_4_k_cu_472007d0_63834cuda3std3__45__cpo5beginE:
	.zero		1
	.type		_ZN39_INTERNAL_937bf0aa_4_k_cu_472007d0_63834cuda3std3__441_GLOBAL__N__937bf0aa_4_k_cu_472007d0_63836ignoreE,@object
	.size		_ZN39_INTERNAL_937bf0aa_4_k_cu_472007d0_63834cuda3std3__441_GLOBAL__N__937bf0aa_4_k_cu_472007d0_63836ignoreE,(_ZN39_INTERNAL_937bf0aa_4_k_cu_472007d0_63834cute7productE - _ZN39_INTERNAL_937bf0aa_4_k_cu_472007d0_63834cuda3std3__441_GLOBAL__N__937bf0aa_4_k_cu_472007d0_63836ignoreE)
_ZN39_INTERNAL_937bf0aa_4_k_cu_472007d0_63834cuda3std3__441_GLOBAL__N__937bf0aa_4_k_cu_472007d0_63836ignoreE:
	.zero		1
	.type		_ZN39_INTERNAL_937bf0aa_4_k_cu_472007d0_63834cute7productE,@object
	.size		_ZN39_INTERNAL_937bf0aa_4_k_cu_472007d0_63834cute7productE,(_ZN39_INTERNAL_937bf0aa_4_k_cu_472007d0_63834cuda3std3__45__cpo3endE - _ZN39_INTERNAL_937bf0aa_4_k_cu_472007d0_63834cute7productE)
_ZN39_INTERNAL_937bf0aa_4_k_cu_472007d0_63834cute7productE:
	.zero		1
	.type		_ZN39_INTERNAL_937bf0aa_4_k_cu_472007d0_63834cuda3std3__45__cpo3endE,@object
	.size		_ZN39_INTERNAL_937bf0aa_4_k_cu_472007d0_63834cuda3std3__45__cpo3endE,(_ZN39_INTERNAL_937bf0aa_4_k_cu_472007d0_63834cuda3std3__419piecewise_constructE - _ZN39_INTERNAL_937bf0aa_4_k_cu_472007d0_63834cuda3std3__45__cpo3endE)
_ZN39_INTERNAL_937bf0aa_4_k_cu_472007d0_63834cuda3std3__45__cpo3endE:
	.zero		1
	.type		_ZN39_INTERNAL_937bf0aa_4_k_cu_472007d0_63834cuda3std3__419piecewise_constructE,@object
	.size		_ZN39_INTERNAL_937bf0aa_4_k_cu_472007d0_63834cuda3std3__419piecewise_constructE,(_ZN39_INTERNAL_937bf0aa_4_k_cu_472007d0_63834cuda3std3__45__cpo4cendE - _ZN39_INTERNAL_937bf0aa_4_k_cu_472007d0_63834cuda3std3__419piecewise_constructE)
_ZN39_INTERNAL_937bf0aa_4_k_cu_472007d0_63834cuda3std3__419piecewise_constructE:
	.zero		1
	.type		_ZN39_INTERNAL_937bf0aa_4_k_cu_472007d0_63834cuda3std3__45__cpo4cendE,@object
	.size		_ZN39_INTERNAL_937bf0aa_4_k_cu_472007d0_63834cuda3std3__45__cpo4cendE,(_ZN39_INTERNAL_937bf0aa_4_k_cu_472007d0_63834cuda3std6ranges3__45__cpo4swapE - _ZN39_INTERNAL_937bf0aa_4_k_cu_472007d0_63834cuda3std3__45__cpo4cendE)
_ZN39_INTERNAL_937bf0aa_4_k_cu_472007d0_63834cuda3std3__45__cpo4cendE:
	.zero		1
	.type		_ZN39_INTERNAL_937bf0aa_4_k_cu_472007d0_63834cuda3std6ranges3__45__cpo4swapE,@object
	.size		_ZN39_INTERNAL_937bf0aa_4_k_cu_472007d0_63834cuda3std6ranges3__45__cpo4swapE,(.L_8 - _ZN39_INTERNAL_937bf0aa_4_k_cu_472007d0_63834cuda3std6ranges3__45__cpo4swapE)
_ZN39_INTERNAL_937bf0aa_4_k_cu_472007d0_63834cuda3std6ranges3__45__cpo4swapE:
	.zero		1
.L_8:


//--------------------- .nv.constant0._ZN7cutlass13device_kernelINS_4gemm6kernel13GemmUniversalIN4cute5tupleIJiiiiEEENS1_10collective13CollectiveMmaINS1_34MainloopSm90TmaGmmaWarpSpecializedILi4ENS5_IJNS4_1CILi2EEESB_NSA_ILi1EEEEEENS1_35KernelTmaWarpSpecializedCooperativeEEENS5_IJNSA_ILi256EEENSA_ILi128EEESH_EEEaNS5_IJlSC_lEEEaSJ_NS4_8TiledMMAINS4_8MMA_AtomIJNS4_4SM904GMMA27MMA_64x128x32_S32S8S8_SS_TNEEEENS4_6LayoutINS5_IJSB_SC_SC_EEENS5_IJSC_NSA_ILi0EEESS_EEEEENS5_IJNS4_10UnderscoreESV_SV_EEEEENS4_23SM90_TMA_LOAD_MULTICASTENS4_14ComposedLayoutINS4_7SwizzleILi3ELi4ELi3EEENS4_18smem_ptr_flag_bitsILi8EEENSQ_INS5_IJNSA_ILi8EEESH_EEENS5_IJSH_SC_EEEEEEEvNS4_8identityESY_S18_vS19_EENS_8epilogue10collective6detail29Sm90TmaWarpSpecializedAdapterINS1C_15DefaultEpilogueIaSJ_SJ_NS1B_6thread17LinearCombinationIaLi1EiiLNS1G_9ScaleType4KindE0ELNS_15FloatRoundStyleE2EaEENS1_15EpilogueDefaultEEEEEvvEEEEvNT_6ParamsE --------------------------
	.section	.nv.constant0._ZN7cutlass13device_kernelINS_4gemm6kernel13GemmUniversalIN4cute5tupleIJiiiiEEENS1_10collective13CollectiveMmaINS1_34MainloopSm90TmaGmmaWarpSpecializedILi4ENS5_IJNS4_1CILi2EEESB_NSA_ILi1EEEEEENS1_35KernelTmaWarpSpecializedCooperativeEEENS5_IJNSA_ILi256EEENSA_ILi128EEESH_EEEaNS5_IJlSC_lEEEaSJ_NS4_8TiledMMAINS4_8MMA_AtomIJNS4_4SM904GMMA27MMA_64x128x32_S32S8S8_SS_TNEEEENS4_6LayoutINS5_IJSB_SC_SC_EEENS5_IJSC_NSA_ILi0EEESS_EEEEENS5_IJNS4_10UnderscoreESV_SV_EEEEENS4_23SM90_TMA_LOAD_MULTICASTENS4_14ComposedLayoutINS4_7SwizzleILi3ELi4ELi3EEENS4_18smem_ptr_flag_bitsILi8EEENSQ_INS5_IJNSA_ILi8EEESH_EEENS5_IJSH_SC_EEEEEEEvNS4_8identityESY_S18_vS19_EENS_8epilogue10collective6detail29Sm90TmaWarpSpecializedAdapterINS1C_15DefaultEpilogueIaSJ_SJ_NS1B_6thread17LinearCombinationIaLi1EiiLNS1G_9ScaleType4KindE0ELNS_15FloatRoundStyleE2EaEENS1_15EpilogueDefaultEEEEEvvEEEEvNT_6ParamsE,"a",@progbits
	.sectionflags	@""
	.align	4
.nv.constant0._ZN7cutlass13device_kernelINS_4gemm6kernel13GemmUniversalIN4cute5tupleIJiiiiEEENS1_10collective13CollectiveMmaINS1_34MainloopSm90TmaGmmaWarpSpecializedILi4ENS5_IJNS4_1CILi2EEESB_NSA_ILi1EEEEEENS1_35KernelTmaWarpSpecializedCooperativeEEENS5_IJNSA_ILi256EEENSA_ILi128EEESH_EEEaNS5_IJlSC_lEEEaSJ_NS4_8TiledMMAINS4_8MMA_AtomIJNS4_4SM904GMMA27MMA_64x128x32_S32S8S8_SS_TNEEEENS4_6LayoutINS5_IJSB_SC_SC_EEENS5_IJSC_NSA_ILi0EEESS_EEEEENS5_IJNS4_10UnderscoreESV_SV_EEEEENS4_23SM90_TMA_LOAD_MULTICASTENS4_14ComposedLayoutINS4_7SwizzleILi3ELi4ELi3EEENS4_18smem_ptr_flag_bitsILi8EEENSQ_INS5_IJNSA_ILi8EEESH_EEENS5_IJSH_SC_EEEEEEEvNS4_8identityESY_S18_vS19_EENS_8epilogue10collective6detail29Sm90TmaWarpSpecializedAdapterINS1C_15DefaultEpilogueIaSJ_SJ_NS1B_6thread17LinearCombinationIaLi1EiiLNS1G_9ScaleType4KindE0ELNS_15FloatRoundStyleE2EaEENS1_15EpilogueDefaultEEEEEvvEEEEvNT_6ParamsE:
	.zero		1664


//--------------------- SYMBOLS --------------------------

	.type		.nv.reservedSmem.offset0,@object
	.size		.nv.reservedSmem.offset0,0x4
	.type		__assertfail,@function
